def matmul_kernel(
    a_ptr,
    b_ptr,
    c_ptr,
    M,
    N,
    K,
    stride_am,
    stride_ak,
    stride_bk,
    stride_bn,
    stride_cm,
    stride_cn,
    BLOCK_M: tl.constexpr,
    BLOCK_N: tl.constexpr,
    BLOCK_K: tl.constexpr,
    GROUP_M: tl.constexpr,
):
    pid = tl.program_id(axis=0)
    num_pid_m = tl.cdiv(M, BLOCK_M)
    num_pid_n = tl.cdiv(N, BLOCK_N)
    num_pid_in_group = GROUP_M * num_pid_n
    group_id = pid // num_pid_in_group
    first_pid_m = group_id * GROUP_M
    group_size_m = min(num_pid_m - first_pid_m, GROUP_M)
    pid_m = first_pid_m + ((pid % num_pid_in_group) % group_size_m)
    pid_n = (pid % num_pid_in_group) // group_size_m

    offs_am = (pid_m * BLOCK_M + tl.arange(0, BLOCK_M)) % M
    offs_bn = (pid_n * BLOCK_N + tl.arange(0, BLOCK_N)) % N
    offs_k = tl.arange(0, BLOCK_K)
    a_ptrs = a_ptr + offs_am[:, None] * stride_am + offs_k[None, :] * stride_ak
    b_ptrs = b_ptr + offs_k[:, None] * stride_bk + offs_bn[None, :] * stride_bn

    acc = tl.zeros((BLOCK_M, BLOCK_N), dtype=tl.float32)
    for kk in range(0, tl.cdiv(K, BLOCK_K)):
        a = tl.load(a_ptrs, mask=offs_k[None, :] < K - kk * BLOCK_K, other=0.0)
        b = tl.load(b_ptrs, mask=offs_k[:, None] < K - kk * BLOCK_K, other=0.0)
        acc = tl.dot(a, b, acc)
        a_ptrs += BLOCK_K * stride_ak
        b_ptrs += BLOCK_K * stride_bk

    c = acc.to(c_ptr.dtype.element_ty)
    offs_cm = pid_m * BLOCK_M + tl.arange(0, BLOCK_M)
    offs_cn = pid_n * BLOCK_N + tl.arange(0, BLOCK_N)
    c_ptrs = c_ptr + offs_cm[:, None] * stride_cm + offs_cn[None, :] * stride_cn
    mask = (offs_cm[:, None] < M) & (offs_cn[None, :] < N)
    tl.store(c_ptrs, c, mask=mask)

# config = {"BLOCK_K": 64, "BLOCK_M": 32, "BLOCK_N": 128, "GROUP_M": 8, "arch": "sm_90", "dtype": "fp8e4m3", "num_ctas": 1, "num_stages": 2, "num_warps": 8}
# arch = sm_90


// ===== COMPILED SASS (sm_90a) =====

	.target	sm_90a

	.elftype	@"ET_EXEC"


//--------------------- .note.nv.tkinfo           --------------------------
	.section	.note.nv.tkinfo,"",@"SHT_NOTE"
	.sectionflags	@"SHF_NOTE_NV_TKINFO"
	.tkinfo
        /*0018*/ 	.word	0x00000002
        /*0030*/ 	.string	""
        /*0030*/ 	.string	"ptxas"
        /*0030*/ 	.string	"Cuda compilation tools, release 13.0, V13.0.88"
        /*0030*/ 	.string	"Build cuda_13.0.r13.0/compiler.36424714_0"
        /*0030*/ 	.string	"-v  -suppress-debug-info  -lineinfo  -arch sm_90a "



//--------------------- .note.nv.cuinfo           --------------------------
	.section	.note.nv.cuinfo,"",@"SHT_NOTE"
	.sectionflags	@"SHF_NOTE_NV_CUINFO"
        /*0018*/ 	.short	0x0002
        /*001a*/ 	.short	0x005a
        /*001c*/ 	.short	0x0082
	.zero		2


//--------------------- .nv.info                  --------------------------
	.section	.nv.info,"",@"SHT_CUDA_INFO"
	.align	4


	//----- nvinfo : EIATTR_REGCOUNT
	.align		4
        /*0000*/ 	.byte	0x04, 0x2f
        /*0002*/ 	.short	(.L_1 - .L_0)
	.align		4
.L_0:
        /*0004*/ 	.word	index@(matmul_kernel)
        /*0008*/ 	.word	0x000000ca


	//----- nvinfo : EIATTR_FRAME_SIZE
	.align		4
.L_1:
        /*000c*/ 	.byte	0x04, 0x11
        /*000e*/ 	.short	(.L_3 - .L_2)
	.align		4
.L_2:
        /*0010*/ 	.word	index@(matmul_kernel)
        /*0014*/ 	.word	0x00000000


	//----- nvinfo : EIATTR_MIN_STACK_SIZE
	.align		4
.L_3:
        /*0018*/ 	.byte	0x04, 0x12
        /*001a*/ 	.short	(.L_5 - .L_4)
	.align		4
.L_4:
        /*001c*/ 	.word	index@(matmul_kernel)
        /*0020*/ 	.word	0x00000000
.L_5:


//--------------------- .nv.compat                --------------------------
	.section	.nv.compat,"",@"SHT_CUDA_COMPAT_INFO"
	.align	4
        /*0000*/ 	.byte	0x02, 0x09, 0x01, 0x00, 0x02, 0x02, 0x02, 0x00, 0x02, 0x05, 0x05, 0x00, 0x03, 0x07, 0x01, 0x01
        /*0010*/ 	.byte	0x02, 0x03, 0x00, 0x00, 0x02, 0x06, 0x01, 0x00, 0x04, 0x0b, 0x08, 0x00, 0x00, 0x00, 0x00, 0x00
        /*0020*/ 	.byte	0x00, 0x00, 0x00, 0x00


//--------------------- .nv.info.matmul_kernel    --------------------------
	.section	.nv.info.matmul_kernel,"",@"SHT_CUDA_INFO"
	.sectionflags	@""
	.align	4


	//----- nvinfo : EIATTR_CUDA_API_VERSION
	.align		4
        /*0000*/ 	.byte	0x04, 0x37
        /*0002*/ 	.short	(.L_7 - .L_6)
.L_6:
        /*0004*/ 	.word	0x00000082


	//----- nvinfo : EIATTR_KPARAM_INFO
	.align		4
.L_7:
        /*0008*/ 	.byte	0x04, 0x17
        /*000a*/ 	.short	(.L_9 - .L_8)
.L_8:
        /*000c*/ 	.word	0x00000000
        /*0010*/ 	.short	0x000d
        /*0012*/ 	.short	0x0048
        /*0014*/ 	.byte	0x00, 0xf4, 0x21, 0x00


	//----- nvinfo : EIATTR_KPARAM_INFO
	.align		4
.L_9:
        /*0018*/ 	.byte	0x04, 0x17
        /*001a*/ 	.short	(.L_11 - .L_10)
.L_10:
        /*001c*/ 	.word	0x00000000
        /*0020*/ 	.short	0x000c
        /*0022*/ 	.short	0x0040
        /*0024*/ 	.byte	0x00, 0xf4, 0x21, 0x00


	//----- nvinfo : EIATTR_KPARAM_INFO
	.align		4
.L_11:
        /*0028*/ 	.byte	0x04, 0x17
        /*002a*/ 	.short	(.L_13 - .L_12)
.L_12:
        /*002c*/ 	.word	0x00000000
        /*0030*/ 	.short	0x000b
        /*0032*/ 	.short	0x0038
        /*0034*/ 	.byte	0x00, 0xf0, 0x11, 0x00


	//----- nvinfo : EIATTR_KPARAM_INFO
	.align		4
.L_13:
        /*0038*/ 	.byte	0x04, 0x17
        /*003a*/ 	.short	(.L_15 - .L_14)
.L_14:
        /*003c*/ 	.word	0x00000000
        /*0040*/ 	.short	0x000a
        /*0042*/ 	.short	0x0034
        /*0044*/ 	.byte	0x00, 0xf0, 0x11, 0x00


	//----- nvinfo : EIATTR_KPARAM_INFO
	.align		4
.L_15:
        /*0048*/ 	.byte	0x04, 0x17
        /*004a*/ 	.short	(.L_17 - .L_16)
.L_16:
        /*004c*/ 	.word	0x00000000
        /*0050*/ 	.short	0x0009
        /*0052*/ 	.short	0x0030
        /*0054*/ 	.byte	0x00, 0xf0, 0x11, 0x00


	//----- nvinfo : EIATTR_KPARAM_INFO
	.align		4
.L_17:
        /*0058*/ 	.byte	0x04, 0x17
        /*005a*/ 	.short	(.L_19 - .L_18)
.L_18:
        /*005c*/ 	.word	0x00000000
        /*0060*/ 	.short	0x0008
        /*0062*/ 	.short	0x002c
        /*0064*/ 	.byte	0x00, 0xf0, 0x11, 0x00


	//----- nvinfo : EIATTR_KPARAM_INFO
	.align		4
.L_19:
        /*0068*/ 	.byte	0x04, 0x17
        /*006a*/ 	.short	(.L_21 - .L_20)
.L_20:
        /*006c*/ 	.word	0x00000000
        /*0070*/ 	.short	0x0007
        /*0072*/ 	.short	0x0028
        /*0074*/ 	.byte	0x00, 0xf0, 0x11, 0x00


	//----- nvinfo : EIATTR_KPARAM_INFO
	.align		4
.L_21:
        /*0078*/ 	.byte	0x04, 0x17
        /*007a*/ 	.short	(.L_23 - .L_22)
.L_22:
        /*007c*/ 	.word	0x00000000
        /*0080*/ 	.short	0x0006
        /*0082*/ 	.short	0x0024
        /*0084*/ 	.byte	0x00, 0xf0, 0x11, 0x00


	//----- nvinfo : EIATTR_KPARAM_INFO
	.align		4
.L_23:
        /*0088*/ 	.byte	0x04, 0x17
        /*008a*/ 	.short	(.L_25 - .L_24)
.L_24:
        /*008c*/ 	.word	0x00000000
        /*0090*/ 	.short	0x0005
        /*0092*/ 	.short	0x0020
        /*0094*/ 	.byte	0x00, 0xf0, 0x11, 0x00


	//----- nvinfo : EIATTR_KPARAM_INFO
	.align		4
.L_25:
        /*0098*/ 	.byte	0x04, 0x17
        /*009a*/ 	.short	(.L_27 - .L_26)
.L_26:
        /*009c*/ 	.word	0x00000000
        /*00a0*/ 	.short	0x0004
        /*00a2*/ 	.short	0x001c
        /*00a4*/ 	.byte	0x00, 0xf0, 0x11, 0x00


	//----- nvinfo : EIATTR_KPARAM_INFO
	.align		4
.L_27:
        /*00a8*/ 	.byte	0x04, 0x17
        /*00aa*/ 	.short	(.L_29 - .L_28)
.L_28:
        /*00ac*/ 	.word	0x00000000
        /*00b0*/ 	.short	0x0003
        /*00b2*/ 	.short	0x0018
        /*00b4*/ 	.byte	0x00, 0xf0, 0x11, 0x00


	//----- nvinfo : EIATTR_KPARAM_INFO
	.align		4
.L_29:
        /*00b8*/ 	.byte	0x04, 0x17
        /*00ba*/ 	.short	(.L_31 - .L_30)
.L_30:
        /*00bc*/ 	.word	0x00000000
        /*00c0*/ 	.short	0x0002
        /*00c2*/ 	.short	0x0010
        /*00c4*/ 	.byte	0x00, 0xf4, 0x21, 0x00


	//----- nvinfo : EIATTR_KPARAM_INFO
	.align		4
.L_31:
        /*00c8*/ 	.byte	0x04, 0x17
        /*00ca*/ 	.short	(.L_33 - .L_32)
.L_32:
        /*00cc*/ 	.word	0x00000000
        /*00d0*/ 	.short	0x0001
        /*00d2*/ 	.short	0x0008
        /*00d4*/ 	.byte	0x00, 0xf4, 0x21, 0x00


	//----- nvinfo : EIATTR_KPARAM_INFO
	.align		4
.L_33:
        /*00d8*/ 	.byte	0x04, 0x17
        /*00da*/ 	.short	(.L_35 - .L_34)
.L_34:
        /*00dc*/ 	.word	0x00000000
        /*00e0*/ 	.short	0x0000
        /*00e2*/ 	.short	0x0000
        /*00e4*/ 	.byte	0x00, 0xf4, 0x21, 0x00


	//----- nvinfo : EIATTR_SPARSE_MMA_MASK
	.align		4
.L_35:
        /*00e8*/ 	.byte	0x03, 0x50
        /*00ea*/ 	.short	0x0000


	//----- nvinfo : EIATTR_MAXREG_COUNT
	.align		4
        /*00ec*/ 	.byte	0x03, 0x1b
        /*00ee*/ 	.short	0x00ff


	//----- nvinfo : EIATTR_NUM_BARRIERS
	.align		4
        /*00f0*/ 	.byte	0x02, 0x4c
        /*00f2*/ 	.byte	0x01
	.zero		1


	//----- nvinfo : EIATTR_MERCURY_ISA_VERSION
	.align		4
        /*00f4*/ 	.byte	0x03, 0x5f
        /*00f6*/ 	.short	0x0101


	//----- nvinfo : EIATTR_EXIT_INSTR_OFFSETS
	.align		4
        /*00f8*/ 	.byte	0x04, 0x1c
        /*00fa*/ 	.short	(.L_37 - .L_36)


	//   ....[0]....
.L_36:
        /*00fc*/ 	.word	0x00005690


	//   ....[1]....
        /*0100*/ 	.word	0x000056b0


	//----- nvinfo : EIATTR_REQNTID
	.align		4
.L_37:
        /*0104*/ 	.byte	0x04, 0x10
        /*0106*/ 	.short	(.L_39 - .L_38)
.L_38:
        /*0108*/ 	.word	0x00000100
        /*010c*/ 	.word	0x00000001
        /*0110*/ 	.word	0x00000001


	//----- nvinfo : EIATTR_CBANK_PARAM_SIZE
	.align		4
.L_39:
        /*0114*/ 	.byte	0x03, 0x19
        /*0116*/ 	.short	0x0050


	//----- nvinfo : EIATTR_PARAM_CBANK
	.align		4
        /*0118*/ 	.byte	0x04, 0x0a
        /*011a*/ 	.short	(.L_41 - .L_40)
	.align		4
.L_40:
        /*011c*/ 	.word	index@(.nv.constant0.matmul_kernel)
        /*0120*/ 	.short	0x0210
        /*0122*/ 	.short	0x0050


	//----- nvinfo : EIATTR_SW_WAR
	.align		4
.L_41:
        /*0124*/ 	.byte	0x04, 0x36
        /*0126*/ 	.short	(.L_43 - .L_42)
.L_42:
        /*0128*/ 	.word	0x00000008
.L_43:


//--------------------- .nv.callgraph             --------------------------
	.section	.nv.callgraph,"",@"SHT_CUDA_CALLGRAPH"
	.align	4
	.sectionentsize	8
	.align		4
        /*0000*/ 	.word	0x00000000
	.align		4
        /*0004*/ 	.word	0xffffffff
	.align		4
        /*0008*/ 	.word	0x00000000
	.align		4
        /*000c*/ 	.word	0xfffffffe
	.align		4
        /*0010*/ 	.word	0x00000000
	.align		4
        /*0014*/ 	.word	0xfffffffd
	.align		4
        /*0018*/ 	.word	0x00000000
	.align		4
        /*001c*/ 	.word	0xfffffffc


//--------------------- .text.matmul_kernel       --------------------------
	.section	.text.matmul_kernel,"ax",@progbits
	.align	128
        .global         matmul_kernel
        .type           matmul_kernel,@function
        .size           matmul_kernel,(.L_x_3 - matmul_kernel)
        .other          matmul_kernel,@"STO_CUDA_ENTRY STV_DEFAULT"
matmul_kernel:
.text.matmul_kernel:
[----:B------:R-:W-:Y:S08]  /*0000*/  LDC R1, c[0x0][0x28] ;  /* 0x00000a00ff017b82 */ /* 0x000ff00000000800 */
[----:B------:R-:W0:Y:S01]  /*0010*/  LDC.64 R28, c[0x0][0x228] ;  /* 0x00008a00ff1c7b82 */ /* 0x000e220000000a00 */
[----:B------:R-:W1:Y:S01]  /*0020*/  S2R R5, SR_CTAID.X ;  /* 0x0000000000057919 */ /* 0x000e620000002500 */
[----:B------:R-:W-:Y:S01]  /*0030*/  ULDC UR5, c[0x0][0x230] ;  /* 0x00008c0000057ab9 */ /* 0x000fe20000000800 */
[----:B------:R-:W-:Y:S01]  /*0040*/  UMOV UR4, 0x400 ;  /* 0x0000040000047882 */ /* 0x000fe20000000000 */
[----:B------:R-:W-:Y:S01]  /*0050*/  UIADD3 UR5, UR5, 0x3f, URZ ;  /* 0x0000003f05057890 */ /* 0x000fe2000fffe03f */
[----:B------:R-:W2:Y:S01]  /*0060*/  S2R R42, SR_TID.X ;  /* 0x00000000002a7919 */ /* 0x000ea20000002100 */
[----:B------:R-:W-:Y:S01]  /*0070*/  ULDC.64 UR30, c[0x0][0x208] ;  /* 0x00008200001e7ab9 */ /* 0x000fe20000000a00 */
[----:B------:R-:W-:Y:S01]  /*0080*/  CS2R R16, SRZ ;  /* 0x0000000000107805 */ /* 0x000fe2000001ff00 */
[----:B------:R-:W3:Y:S01]  /*0090*/  S2UR UR6, SR_CgaCtaId ;  /* 0x00000000000679c3 */ /* 0x000ee20000008800 */
[----:B------:R-:W-:Y:S01]  /*00a0*/  UISETP.GE.AND UP0, UPT, UR5, 0x40, UPT ;  /* 0x000000400500788c */ /* 0x000fe2000bf06270 */
[----:B------:R-:W-:-:S02]  /*00b0*/  CS2R R18, SRZ ;  /* 0x0000000000127805 */ /* 0x000fc4000001ff00 */
[----:B------:R-:W-:Y:S02]  /*00c0*/  CS2R R20, SRZ ;  /* 0x0000000000147805 */ /* 0x000fe4000001ff00 */
[----:B------:R-:W-:Y:S02]  /*00d0*/  CS2R R22, SRZ ;  /* 0x0000000000167805 */ /* 0x000fe4000001ff00 */
[----:B------:R-:W-:Y:S02]  /*00e0*/  CS2R R24, SRZ ;  /* 0x0000000000187805 */ /* 0x000fe4000001ff00 */
[----:B------:R-:W-:Y:S02]  /*00f0*/  CS2R R26, SRZ ;  /* 0x00000000001a7805 */ /* 0x000fe4000001ff00 */
[----:B------:R-:W-:Y:S02]  /*0100*/  CS2R R12, SRZ ;  /* 0x00000000000c7805 */ /* 0x000fe4000001ff00 */
[----:B------:R-:W-:Y:S01]  /*0110*/  CS2R R14, SRZ ;  /* 0x00000000000e7805 */ /* 0x000fe2000001ff00 */
[----:B0-----:R-:W-:-:S05]  /*0120*/  VIADD R0, R29, 0x7f ;  /* 0x0000007f1d007836 */ /* 0x001fca0000000000 */
[----:B------:R-:W-:Y:S01]  /*0130*/  SHF.R.S32.HI R3, RZ, 0x1f, R0 ;  /* 0x0000001fff037819 */ /* 0x000fe20000011400 */
[----:B---3--:R-:W-:-:S03]  /*0140*/  ULEA UR4, UR6, UR4, 0x18 ;  /* 0x0000000406047291 */ /* 0x008fc6000f8ec03f */
[----:B------:R-:W-:Y:S02]  /*0150*/  LEA.HI R3, R3, R0, RZ, 0x7 ;  /* 0x0000000003037211 */ /* 0x000fe400078f38ff */
[----:B-1----:R-:W-:Y:S02]  /*0160*/  IABS R8, R5 ;  /* 0x0000000500087213 */ /* 0x002fe40000000000 */
[----:B------:R-:W-:Y:S02]  /*0170*/  SHF.R.S32.HI R3, RZ, 0x7, R3 ;  /* 0x00000007ff037819 */ /* 0x000fe40000011403 */
[----:B--2---:R-:W-:-:S03]  /*0180*/  SHF.R.U32.HI R37, RZ, 0x5, R42 ;  /* 0x00000005ff257819 */ /* 0x004fc6000001162a */
[----:B------:R-:W-:Y:S01]  /*0190*/  IMAD.SHL.U32 R4, R3, 0x8, RZ ;  /* 0x0000000803047824 */ /* 0x000fe200078e00ff */
[----:B------:R-:W-:-:S04]  /*01a0*/  SGXT.U32 R37, R37, 0x3 ;  /* 0x000000032525781a */ /* 0x000fc80000000000 */
[-C--:B------:R-:W-:Y:S02]  /*01b0*/  IABS R7, R4.reuse ;  /* 0x0000000400077213 */ /* 0x080fe40000000000 */
[----:B------:R-:W-:Y:S02]  /*01c0*/  IABS R10, R4 ;  /* 0x00000004000a7213 */ /* 0x000fe40000000000 */
[----:B------:R-:W0:Y:S08]  /*01d0*/  I2F.RP R0, R7 ;  /* 0x0000000700007306 */ /* 0x000e300000209400 */
[----:B0-----:R-:W0:Y:S02]  /*01e0*/  MUFU.RCP R0, R0 ;  /* 0x0000000000007308 */ /* 0x001e240000001000 */
[----:B0-----:R-:W-:-:S02]  /*01f0*/  VIADD R2, R0, 0xffffffe ;  /* 0x0ffffffe00027836 */ /* 0x001fc40000000000 */
[----:B------:R-:W-:-:S04]  /*0200*/  IMAD.MOV R0, RZ, RZ, -R10 ;  /* 0x000000ffff007224 */ /* 0x000fc800078e0a0a */
[----:B------:R0:W1:Y:S02]  /*0210*/  F2I.FTZ.U32.TRUNC.NTZ R3, R2 ;  /* 0x0000000200037305 */ /* 0x000064000021f000 */
[----:B0-----:R-:W-:Y:S02]  /*0220*/  IMAD.MOV.U32 R2, RZ, RZ, RZ ;  /* 0x000000ffff027224 */ /* 0x001fe400078e00ff */
[----:B-1----:R-:W-:-:S04]  /*0230*/  IMAD.MOV R6, RZ, RZ, -R3 ;  /* 0x000000ffff067224 */ /* 0x002fc800078e0a03 */
[----:B------:R-:W-:Y:S02]  /*0240*/  IMAD R9, R6, R7, RZ ;  /* 0x0000000706097224 */ /* 0x000fe400078e02ff */
[----:B------:R-:W-:Y:S02]  /*0250*/  IMAD.MOV.U32 R6, RZ, RZ, R8 ;  /* 0x000000ffff067224 */ /* 0x000fe400078e0008 */
[----:B------:R-:W-:-:S06]  /*0260*/  IMAD.HI.U32 R3, R3, R9, R2 ;  /* 0x0000000903037227 */ /* 0x000fcc00078e0002 */
[----:B------:R-:W-:-:S04]  /*0270*/  IMAD.HI.U32 R3, R3, R6, RZ ;  /* 0x0000000603037227 */ /* 0x000fc800078e00ff */
[----:B------:R-:W-:-:S05]  /*0280*/  IMAD R0, R3, R0, R6 ;  /* 0x0000000003007224 */ /* 0x000fca00078e0206 */
[----:B------:R-:W-:-:S13]  /*0290*/  ISETP.GT.U32.AND P1, PT, R7, R0, PT ;  /* 0x000000000700720c */ /* 0x000fda0003f24070 */
[----:B------:R-:W-:Y:S02]  /*02a0*/  @!P1 IMAD.IADD R0, R0, 0x1, -R7 ;  /* 0x0000000100009824 */ /* 0x000fe400078e0a07 */
[----:B------:R-:W-:Y:S01]  /*02b0*/  @!P1 VIADD R3, R3, 0x1 ;  /* 0x0000000103039836 */ /* 0x000fe20000000000 */
[----:B------:R-:W-:Y:S02]  /*02c0*/  ISETP.NE.AND P1, PT, R4, RZ, PT ;  /* 0x000000ff0400720c */ /* 0x000fe40003f25270 */
[----:B------:R-:W-:Y:S02]  /*02d0*/  ISETP.GE.U32.AND P0, PT, R0, R7, PT ;  /* 0x000000070000720c */ /* 0x000fe40003f06070 */
[----:B------:R-:W-:-:S04]  /*02e0*/  LOP3.LUT R0, R5, R4, RZ, 0x3c, !PT ;  /* 0x0000000405007212 */ /* 0x000fc800078e3cff */
[----:B------:R-:W-:Y:S01]  /*02f0*/  ISETP.GE.AND P2, PT, R0, RZ, PT ;  /* 0x000000ff0000720c */ /* 0x000fe20003f46270 */
[----:B------:R-:W-:-:S06]  /*0300*/  VIADD R0, R28, 0x1f ;  /* 0x0000001f1c007836 */ /* 0x000fcc0000000000 */
[----:B------:R-:W-:-:S04]  /*0310*/  @P0 VIADD R3, R3, 0x1 ;  /* 0x0000000103030836 */ /* 0x000fc80000000000 */
[----:B------:R-:W-:Y:S01]  /*0320*/  IMAD.MOV.U32 R2, RZ, RZ, R3 ;  /* 0x000000ffff027224 */ /* 0x000fe200078e0003 */
[----:B------:R-:W-:-:S03]  /*0330*/  SHF.R.S32.HI R3, RZ, 0x1f, R0 ;  /* 0x0000001fff037819 */ /* 0x000fc60000011400 */
[----:B------:R-:W-:Y:S01]  /*0340*/  @!P2 IMAD.MOV R2, RZ, RZ, -R2 ;  /* 0x000000ffff02a224 */ /* 0x000fe200078e0a02 */
[----:B------:R-:W-:Y:S02]  /*0350*/  @!P1 LOP3.LUT R2, RZ, R4, RZ, 0x33, !PT ;  /* 0x00000004ff029212 */ /* 0x000fe400078e33ff */
[----:B------:R-:W-:-:S03]  /*0360*/  LEA.HI R3, R3, R0, RZ, 0x5 ;  /* 0x0000000003037211 */ /* 0x000fc600078f28ff */
[----:B------:R-:W-:Y:S02]  /*0370*/  IMAD.SHL.U32 R36, R2, 0x8, RZ ;  /* 0x0000000802247824 */ /* 0x000fe400078e00ff */
[----:B------:R-:W-:-:S03]  /*0380*/  IMAD.MOV R2, RZ, RZ, -R2 ;  /* 0x000000ffff027224 */ /* 0x000fc600078e0a02 */
[----:B------:R-:W-:Y:S01]  /*0390*/  LEA.HI.SX32 R3, R3, -R36, 0x1b ;  /* 0x8000002403037211 */ /* 0x000fe200078fdaff */
[----:B------:R-:W-:-:S03]  /*03a0*/  IMAD R4, R4, R2, R5 ;  /* 0x0000000204047224 */ /* 0x000fc600078e0205 */
[----:B------:R-:W-:Y:S02]  /*03b0*/  VIMNMX R11, R3, 0x8, PT ;  /* 0x00000008030b7848 */ /* 0x000fe40003fe0100 */
[----:B------:R-:W-:Y:S02]  /*03c0*/  IABS R9, R4 ;  /* 0x0000000400097213 */ /* 0x000fe40000000000 */
[----:B------:R-:W-:-:S04]  /*03d0*/  IABS R7, R11 ;  /* 0x0000000b00077213 */ /* 0x000fc80000000000 */
[----:B------:R-:W0:Y:S08]  /*03e0*/  I2F.RP R0, R7 ;  /* 0x0000000700007306 */ /* 0x000e300000209400 */
[----:B0-----:R-:W0:Y:S02]  /*03f0*/  MUFU.RCP R0, R0 ;  /* 0x0000000000007308 */ /* 0x001e240000001000 */
[----:B0-----:R-:W-:-:S06]  /*0400*/  VIADD R3, R0, 0xffffffe ;  /* 0x0ffffffe00037836 */ /* 0x001fcc0000000000 */
[----:B------:R-:W0:Y:S02]  /*0410*/  F2I.FTZ.U32.TRUNC.NTZ R3, R3 ;  /* 0x0000000300037305 */ /* 0x000e24000021f000 */
[----:B0-----:R-:W-:-:S04]  /*0420*/  IMAD.MOV R6, RZ, RZ, -R3 ;  /* 0x000000ffff067224 */ /* 0x001fc800078e0a03 */
[----:B------:R-:W-:Y:S01]  /*0430*/  IMAD.MOV.U32 R2, RZ, RZ, R6 ;  /* 0x000000ffff027224 */ /* 0x000fe200078e0006 */
[----:B------:R-:W-:-:S03]  /*0440*/  IABS R6, R11 ;  /* 0x0000000b00067213 */ /* 0x000fc60000000000 */
[----:B------:R-:W-:Y:S02]  /*0450*/  IMAD R5, R2, R7, RZ ;  /* 0x0000000702057224 */ /* 0x000fe400078e02ff */
[----:B------:R-:W-:Y:S02]  /*0460*/  IMAD.MOV.U32 R2, RZ, RZ, RZ ;  /* 0x000000ffff027224 */ /* 0x000fe400078e00ff */
[----:B------:R-:W-:Y:S02]  /*0470*/  IMAD.MOV R0, RZ, RZ, -R6 ;  /* 0x000000ffff007224 */ /* 0x000fe400078e0a06 */
[----:B------:R-:W-:Y:S01]  /*0480*/  IMAD.HI.U32 R2, R3, R5, R2 ;  /* 0x0000000503027227 */ /* 0x000fe200078e0002 */
[----:B------:R-:W-:-:S03]  /*0490*/  LOP3.LUT R3, R42, 0x1c, RZ, 0xc0, !PT ;  /* 0x0000001c2a037812 */ /* 0x000fc600078ec0ff */
[----:B------:R-:W-:Y:S02]  /*04a0*/  IMAD.SHL.U32 R5, R42, 0x80, RZ ;  /* 0x000000802a057824 */ /* 0x000fe400078e00ff */
[----:B------:R-:W-:-:S03]  /*04b0*/  IMAD.HI.U32 R2, R2, R9, RZ ;  /* 0x0000000902027227 */ /* 0x000fc600078e00ff */
[----:B------:R-:W-:Y:S01]  /*04c0*/  LOP3.LUT R5, R5, 0xc00, RZ, 0xc0, !PT ;  /* 0x00000c0005057812 */ /* 0x000fe200078ec0ff */
[----:B------:R-:W-:-:S05]  /*04d0*/  IMAD R0, R2, R0, R9 ;  /* 0x0000000002007224 */ /* 0x000fca00078e0209 */
[----:B------:R-:W-:-:S13]  /*04e0*/  ISETP.GT.U32.AND P1, PT, R7, R0, PT ;  /* 0x000000000700720c */ /* 0x000fda0003f24070 */
[----:B------:R-:W-:Y:S02]  /*04f0*/  @!P1 IMAD.IADD R0, R0, 0x1, -R7 ;  /* 0x0000000100009824 */ /* 0x000fe400078e0a07 */
[----:B------:R-:W-:Y:S01]  /*0500*/  @!P1 VIADD R2, R2, 0x1 ;  /* 0x0000000102029836 */ /* 0x000fe20000000000 */
[----:B------:R-:W-:Y:S02]  /*0510*/  ISETP.NE.AND P1, PT, R11, RZ, PT ;  /* 0x000000ff0b00720c */ /* 0x000fe40003f25270 */
[----:B------:R-:W-:Y:S02]  /*0520*/  ISETP.GE.U32.AND P0, PT, R0, R7, PT ;  /* 0x000000070000720c */ /* 0x000fe40003f06070 */
[----:B------:R-:W-:-:S04]  /*0530*/  LOP3.LUT R0, R4, R11, RZ, 0x3c, !PT ;  /* 0x0000000b04007212 */ /* 0x000fc800078e3cff */
[----:B------:R-:W-:-:S07]  /*0540*/  ISETP.GE.AND P2, PT, R0, RZ, PT ;  /* 0x000000ff0000720c */ /* 0x000fce0003f46270 */
[----:B------:R-:W-:Y:S01]  /*0550*/  @P0 VIADD R2, R2, 0x1 ;  /* 0x0000000102020836 */ /* 0x000fe20000000000 */
[----:B------:R-:W-:-:S03]  /*0560*/  PLOP3.LUT P0, PT, PT, PT, UP0, 0x80, 0x0 ;  /* 0x000000000000781c */ /* 0x000fc60003f0f008 */
[----:B------:R-:W-:Y:S01]  /*0570*/  IMAD.MOV.U32 R38, RZ, RZ, R2 ;  /* 0x000000ffff267224 */ /* 0x000fe200078e0002 */
[----:B------:R-:W-:-:S03]  /*0580*/  LOP3.LUT R2, R42, 0x3f, RZ, 0xc0, !PT ;  /* 0x0000003f2a027812 */ /* 0x000fc600078ec0ff */
[----:B------:R-:W-:Y:S01]  /*0590*/  @!P2 IMAD.MOV R38, RZ, RZ, -R38 ;  /* 0x000000ffff26a224 */ /* 0x000fe200078e0a26 */
[----:B------:R-:W-:Y:S01]  /*05a0*/  @!P1 LOP3.LUT R38, RZ, R11, RZ, 0x33, !PT ;  /* 0x0000000bff269212 */ /* 0x000fe200078e33ff */
[----:B------:R-:W-:Y:S01]  /*05b0*/  IMAD R7, R2, 0x4, R5 ;  /* 0x0000000402077824 */ /* 0x000fe200078e0205 */
[----:B------:R-:W-:-:S03]  /*05c0*/  LOP3.LUT R5, R42, 0x1f, RZ, 0xc0, !PT ;  /* 0x0000001f2a057812 */ /* 0x000fc600078ec0ff */
[----:B------:R-:W-:Y:S02]  /*05d0*/  IMAD.MOV R0, RZ, RZ, -R38 ;  /* 0x000000ffff007224 */ /* 0x000fe400078e0a26 */
[----:B------:R-:W-:Y:S02]  /*05e0*/  IMAD.SHL.U32 R38, R38, 0x80, RZ ;  /* 0x0000008026267824 */ /* 0x000fe400078e00ff */
[----:B------:R-:W-:Y:S01]  /*05f0*/  IMAD R0, R11, R0, R4 ;  /* 0x000000000b007224 */ /* 0x000fe200078e0204 */
[----:B------:R-:W-:Y:S02]  /*0600*/  LOP3.LUT R11, R42, 0xc0, RZ, 0xc0, !PT ;  /* 0x000000c02a0b7812 */ /* 0x000fe400078ec0ff */
[----:B------:R-:W-:Y:S01]  /*0610*/  SHF.R.U32.HI R4, RZ, 0x4, R42 ;  /* 0x00000004ff047819 */ /* 0x000fe2000001162a */
[----:B------:R-:W-:Y:S01]  /*0620*/  IMAD.IADD R36, R36, 0x1, R0 ;  /* 0x0000000124247824 */ /* 0x000fe200078e0200 */
[----:B------:R-:W-:Y:S01]  /*0630*/  SHF.R.U32.HI R6, RZ, 0x1, R11 ;  /* 0x00000001ff067819 */ /* 0x000fe2000001160b */
[----:B------:R-:W-:Y:S01]  /*0640*/  IMAD.SHL.U32 R0, R42, 0x20, RZ ;  /* 0x000000202a007824 */ /* 0x000fe200078e00ff */
[----:B------:R-:W-:Y:S01]  /*0650*/  LOP3.LUT R4, R4, 0x2, RZ, 0xc0, !PT ;  /* 0x0000000204047812 */ /* 0x000fe200078ec0ff */
[----:B------:R-:W-:-:S03]  /*0660*/  IMAD R36, R36, 0x20, R5 ;  /* 0x0000002024247824 */ /* 0x000fc600078e0205 */
[----:B------:R-:W-:-:S05]  /*0670*/  LOP3.LUT R0, R0, 0x60, RZ, 0xc0, !PT ;  /* 0x0000006000007812 */ /* 0x000fca00078ec0ff */
[----:B------:R-:W-:-:S05]  /*0680*/  IMAD R0, R11, 0x4, R0 ;  /* 0x000000040b007824 */ /* 0x000fca00078e0200 */
[----:B------:R-:W-:Y:S02]  /*0690*/  IADD3 R3, R4, R0, R3 ;  /* 0x0000000004037210 */ /* 0x000fe40007ffe003 */
[----:B------:R-:W-:Y:S01]  /*06a0*/  LOP3.LUT R0, R7, R6, RZ, 0x3c, !PT ;  /* 0x0000000607007212 */ /* 0x000fe200078e3cff */
[----:B------:R-:W-:Y:S06]  /*06b0*/  @!P0 BRA `(.L_x_0) ;  /* 0x0000004400548947 */ /* 0x000fec0003800000 */
[----:B------:R-:W-:Y:S01]  /*06c0*/  IABS R16, R28 ;  /* 0x0000001c00107213 */ /* 0x000fe20000000000 */
[----:B------:R-:W-:Y:S01]  /*06d0*/  ULDC UR34, c[0x0][0x240] ;  /* 0x0000900000227ab9 */ /* 0x000fe20000000800 */
[----:B------:R-:W-:Y:S01]  /*06e0*/  IABS R5, R29 ;  /* 0x0000001d00057213 */ /* 0x000fe20000000000 */
[----:B------:R-:W-:Y:S01]  /*06f0*/  ULDC.64 UR32, c[0x0][0x218] ;  /* 0x0000860000207ab9 */ /* 0x000fe20000000a00 */
[----:B------:R-:W0:Y:S01]  /*0700*/  I2F.RP R10, R16 ;  /* 0x00000010000a7306 */ /* 0x000e220000209400 */
[----:B------:R-:W-:Y:S02]  /*0710*/  LEA.HI R15, R11, R38, RZ, 0x1a ;  /* 0x000000260b0f7211 */ /* 0x000fe400078fd0ff */
[----:B------:R-:W-:Y:S02]  /*0720*/  ISETP.NE.AND P3, PT, R28, RZ, PT ;  /* 0x000000ff1c00720c */ /* 0x000fe40003f65270 */
[----:B------:R-:W-:Y:S01]  /*0730*/  IABS R78, R15 ;  /* 0x0000000f004e7213 */ /* 0x000fe20000000000 */
[C---:B------:R-:W-:Y:S01]  /*0740*/  VIADD R17, R15.reuse, 0x7c ;  /* 0x0000007c0f117836 */ /* 0x040fe20000000000 */
[----:B------:R-:W-:Y:S01]  /*0750*/  SHF.R.U32.HI R39, RZ, 0x2, R42 ;  /* 0x00000002ff277819 */ /* 0x000fe2000001162a */
[----:B------:R-:W1:Y:S01]  /*0760*/  I2F.RP R4, R5 ;  /* 0x0000000500047306 */ /* 0x000e620000209400 */
[----:B------:R-:W-:Y:S01]  /*0770*/  VIADD R18, R15, 0x78 ;  /* 0x000000780f127836 */ /* 0x000fe20000000000 */
[----:B------:R-:W-:Y:S01]  /*0780*/  LOP3.LUT R86, R37, 0x8, RZ, 0xfc, !PT ;  /* 0x0000000825567812 */ /* 0x000fe200078efcff */
[----:B------:R-:W-:Y:S01]  /*0790*/  VIADD R19, R15, 0x74 ;  /* 0x000000740f137836 */ /* 0x000fe20000000000 */
[----:B------:R-:W-:Y:S01]  /*07a0*/  ISETP.GE.AND P1, PT, R17, RZ, PT ;  /* 0x000000ff1100720c */ /* 0x000fe20003f26270 */
[----:B------:R-:W-:Y:S01]  /*07b0*/  VIADD R20, R15, 0x70 ;  /* 0x000000700f147836 */ /* 0x000fe20000000000 */
[----:B------:R-:W-:Y:S01]  /*07c0*/  SGXT.U32 R39, R39, 0x3 ;  /* 0x000000032727781a */ /* 0x000fe20000000000 */
[C---:B------:R-:W-:Y:S01]  /*07d0*/  VIADD R23, R15.reuse, 0x48 ;  /* 0x000000480f177836 */ /* 0x040fe20000000000 */
[----:B0-----:R-:W0:Y:S01]  /*07e0*/  MUFU.RCP R10, R10 ;  /* 0x0000000a000a7308 */ /* 0x001e220000001000 */
[C---:B------:R-:W-:Y:S01]  /*07f0*/  VIADD R21, R15.reuse, 0x4c ;  /* 0x0000004c0f157836 */ /* 0x040fe20000000000 */
[----:B------:R-:W-:Y:S01]  /*0800*/  IABS R14, R20 ;  /* 0x00000014000e7213 */ /* 0x000fe20000000000 */
[C---:B------:R-:W-:Y:S01]  /*0810*/  VIADD R25, R15.reuse, 0x20 ;  /* 0x000000200f197836 */ /* 0x040fe20000000000 */
[----:B------:R-:W-:Y:S01]  /*0820*/  IABS R34, R23 ;  /* 0x0000001700227213 */ /* 0x000fe20000000000 */
[C---:B------:R-:W-:Y:S01]  /*0830*/  VIADD R27, R15.reuse, 0x1c ;  /* 0x0000001c0f1b7836 */ /* 0x040fe20000000000 */
[----:B------:R-:W-:Y:S01]  /*0840*/  IABS R32, R21 ;  /* 0x0000001500207213 */ /* 0x000fe20000000000 */
[C---:B------:R-:W-:Y:S01]  /*0850*/  VIADD R31, R15.reuse, 0x18 ;  /* 0x000000180f1f7836 */ /* 0x040fe20000000000 */
[----:B-1----:R-:W1:Y:S01]  /*0860*/  MUFU.RCP R4, R4 ;  /* 0x0000000400047308 */ /* 0x002e620000001000 */
[----:B------:R-:W-:Y:S01]  /*0870*/  IABS R62, R25 ;  /* 0x00000019003e7213 */ /* 0x000fe20000000000 */
[C---:B------:R-:W-:Y:S01]  /*0880*/  VIADD R33, R15.reuse, 0xc ;  /* 0x0000000c0f217836 */ /* 0x040fe20000000000 */
[----:B------:R-:W-:Y:S01]  /*0890*/  IABS R64, R27 ;  /* 0x0000001b00407213 */ /* 0x000fe20000000000 */
[----:B------:R-:W-:Y:S01]  /*08a0*/  VIADD R35, R15, 0x8 ;  /* 0x000000080f237836 */ /* 0x000fe20000000000 */
[----:B------:R-:W-:-:S02]  /*08b0*/  IABS R66, R31 ;  /* 0x0000001f00427213 */ /* 0x000fc40000000000 */
[----:B------:R-:W-:Y:S01]  /*08c0*/  IABS R72, R33 ;  /* 0x0000002100487213 */ /* 0x000fe20000000000 */
[----:B0-----:R-:W-:Y:S01]  /*08d0*/  VIADD R8, R10, 0xffffffe ;  /* 0x0ffffffe0a087836 */ /* 0x001fe20000000000 */
[----:B------:R-:W-:Y:S02]  /*08e0*/  IABS R74, R35 ;  /* 0x00000023004a7213 */ /* 0x000fe40000000000 */
[C---:B------:R-:W-:Y:S01]  /*08f0*/  LOP3.LUT R87, R37.reuse, 0x10, RZ, 0xfc, !PT ;  /* 0x0000001025577812 */ /* 0x040fe200078efcff */
[----:B------:R0:W2:Y:S01]  /*0900*/  F2I.FTZ.U32.TRUNC.NTZ R9, R8 ;  /* 0x0000000800097305 */ /* 0x0000a2000021f000 */
[C---:B------:R-:W-:Y:S02]  /*0910*/  LOP3.LUT R88, R37.reuse, 0x18, RZ, 0xfc, !PT ;  /* 0x0000001825587812 */ /* 0x040fe400078efcff */
[----:B------:R-:W-:Y:S01]  /*0920*/  LOP3.LUT R89, R37, 0x20, RZ, 0xfc, !PT ;  /* 0x0000002025597812 */ /* 0x000fe200078efcff */
[----:B-1----:R-:W-:Y:S01]  /*0930*/  VIADD R6, R4, 0xffffffe ;  /* 0x0ffffffe04067836 */ /* 0x002fe20000000000 */
[----:B------:R-:W-:-:S02]  /*0940*/  IABS R4, R36 ;  /* 0x0000002400047213 */ /* 0x000fc40000000000 */
[C---:B------:R-:W-:Y:S01]  /*0950*/  LOP3.LUT R90, R37.reuse, 0x28, RZ, 0xfc, !PT ;  /* 0x00000028255a7812 */ /* 0x040fe200078efcff */
[----:B------:R1:W3:Y:S01]  /*0960*/  F2I.FTZ.U32.TRUNC.NTZ R7, R6 ;  /* 0x0000000600077305 */ /* 0x0002e2000021f000 */
[----:B0-----:R-:W-:Y:S01]  /*0970*/  IMAD.MOV.U32 R8, RZ, RZ, RZ ;  /* 0x000000ffff087224 */ /* 0x001fe200078e00ff */
[C---:B------:R-:W-:Y:S02]  /*0980*/  LOP3.LUT R91, R37.reuse, 0x30, RZ, 0xfc, !PT ;  /* 0x00000030255b7812 */ /* 0x040fe400078efcff */
[----:B------:R-:W-:Y:S01]  /*0990*/  LOP3.LUT R92, R37, 0x38, RZ, 0xfc, !PT ;  /* 0x00000038255c7812 */ /* 0x000fe200078efcff */
[----:B--2---:R-:W-:Y:S02]  /*09a0*/  IMAD.MOV R13, RZ, RZ, -R9 ;  /* 0x000000ffff0d7224 */ /* 0x004fe400078e0a09 */
[----:B-1----:R-:W-:Y:S02]  /*09b0*/  IMAD.MOV.U32 R6, RZ, RZ, RZ ;  /* 0x000000ffff067224 */ /* 0x002fe400078e00ff */
[----:B------:R-:W-:-:S04]  /*09c0*/  IMAD R13, R13, R16, RZ ;  /* 0x000000100d0d7224 */ /* 0x000fc800078e02ff */
[----:B------:R-:W-:Y:S01]  /*09d0*/  IMAD.HI.U32 R9, R9, R13, R8 ;  /* 0x0000000d09097227 */ /* 0x000fe200078e0008 */
[----:B------:R-:W-:-:S03]  /*09e0*/  IABS R13, R19 ;  /* 0x00000013000d7213 */ /* 0x000fc60000000000 */
[----:B---3--:R-:W-:Y:S02]  /*09f0*/  IMAD.MOV R8, RZ, RZ, -R7 ;  /* 0x000000ffff087224 */ /* 0x008fe400078e0a07 */
[----:B------:R-:W-:-:S04]  /*0a00*/  IMAD.HI.U32 R9, R9, R4, RZ ;  /* 0x0000000409097227 */ /* 0x000fc800078e00ff */
[----:B------:R-:W-:Y:S02]  /*0a10*/  IMAD.MOV R9, RZ, RZ, -R9 ;  /* 0x000000ffff097224 */ /* 0x000fe400078e0a09 */
[----:B------:R-:W-:Y:S01]  /*0a20*/  IMAD R11, R8, R5, RZ ;  /* 0x00000005080b7224 */ /* 0x000fe200078e02ff */
[----:B------:R-:W-:Y:S01]  /*0a30*/  IABS R8, R17 ;  /* 0x0000001100087213 */ /* 0x000fe20000000000 */
[C---:B------:R-:W-:Y:S02]  /*0a40*/  IMAD R9, R16.reuse, R9, R4 ;  /* 0x0000000910097224 */ /* 0x040fe400078e0204 */
[----:B------:R-:W-:Y:S01]  /*0a50*/  IMAD.HI.U32 R6, R7, R11, R6 ;  /* 0x0000000b07067227 */ /* 0x000fe200078e0006 */
[----:B------:R-:W-:Y:S02]  /*0a60*/  IABS R11, R18 ;  /* 0x00000012000b7213 */ /* 0x000fe40000000000 */
[----:B------:R-:W-:Y:S01]  /*0a70*/  ISETP.GT.U32.AND P0, PT, R16, R9, PT ;  /* 0x000000091000720c */ /* 0x000fe20003f04070 */
[----:B------:R-:W-:-:S02]  /*0a80*/  VIADD R17, R15, 0x54 ;  /* 0x000000540f117836 */ /* 0x000fc40000000000 */
[----:B------:R-:W-:-:S04]  /*0a90*/  IMAD.HI.U32 R4, R6, R8, RZ ;  /* 0x0000000806047227 */ /* 0x000fc800078e00ff */
[----:B------:R-:W-:-:S04]  /*0aa0*/  IMAD.HI.U32 R7, R6, R11, RZ ;  /* 0x0000000b06077227 */ /* 0x000fc800078e00ff */
[----:B------:R-:W-:Y:S02]  /*0ab0*/  IMAD.MOV R10, RZ, RZ, -R4 ;  /* 0x000000ffff0a7224 */ /* 0x000fe400078e0a04 */
[----:B------:R-:W-:Y:S02]  /*0ac0*/  @!P0 IMAD.IADD R9, R9, 0x1, -R16 ;  /* 0x0000000109098824 */ /* 0x000fe400078e0a10 */
[----:B------:R-:W-:Y:S02]  /*0ad0*/  IMAD.MOV R12, RZ, RZ, -R7 ;  /* 0x000000ffff0c7224 */ /* 0x000fe400078e0a07 */
[C---:B------:R-:W-:Y:S01]  /*0ae0*/  IMAD R8, R5.reuse, R10, R8 ;  /* 0x0000000a05087224 */ /* 0x040fe200078e0208 */
[----:B------:R-:W-:Y:S01]  /*0af0*/  ISETP.GT.U32.AND P0, PT, R16, R9, PT ;  /* 0x000000091000720c */ /* 0x000fe20003f04070 */
[C---:B------:R-:W-:Y:S02]  /*0b00*/  IMAD R10, R5.reuse, R12, R11 ;  /* 0x0000000c050a7224 */ /* 0x040fe400078e020b */
[----:B------:R-:W-:Y:S01]  /*0b10*/  IMAD.HI.U32 R4, R6, R13, RZ ;  /* 0x0000000d06047227 */ /* 0x000fe200078e00ff */
[----:B------:R-:W-:-:S02]  /*0b20*/  ISETP.GT.U32.AND P4, PT, R5, R8, PT ;  /* 0x000000080500720c */ /* 0x000fc40003f84070 */
[----:B------:R-:W-:Y:S01]  /*0b30*/  ISETP.GT.U32.AND P5, PT, R5, R10, PT ;  /* 0x0000000a0500720c */ /* 0x000fe20003fa4070 */
[----:B------:R-:W-:-:S04]  /*0b40*/  IMAD.MOV R4, RZ, RZ, -R4 ;  /* 0x000000ffff047224 */ /* 0x000fc800078e0a04 */
[----:B------:R-:W-:Y:S02]  /*0b50*/  IMAD R12, R5, R4, R13 ;  /* 0x00000004050c7224 */ /* 0x000fe400078e020d */
[----:B------:R-:W-:Y:S01]  /*0b60*/  @!P0 IMAD.IADD R9, R9, 0x1, -R16 ;  /* 0x0000000109098824 */ /* 0x000fe200078e0a10 */
[----:B------:R-:W-:Y:S01]  /*0b70*/  ISETP.GE.AND P0, PT, R36, RZ, PT ;  /* 0x000000ff2400720c */ /* 0x000fe20003f06270 */
[----:B------:R-:W-:Y:S01]  /*0b80*/  IMAD.HI.U32 R4, R6, R14, RZ ;  /* 0x0000000e06047227 */ /* 0x000fe200078e00ff */
[----:B------:R-:W-:-:S03]  /*0b90*/  ISETP.GT.U32.AND P2, PT, R5, R12, PT ;  /* 0x0000000c0500720c */ /* 0x000fc60003f44070 */
[----:B------:R-:W-:Y:S02]  /*0ba0*/  IMAD.MOV R11, RZ, RZ, -R4 ;  /* 0x000000ffff0b7224 */ /* 0x000fe400078e0a04 */
[----:B------:R-:W-:Y:S02]  /*0bb0*/  VIADD R13, R15, 0x6c ;  /* 0x0000006c0f0d7836 */ /* 0x000fe40000000000 */
[----:B------:R-:W-:Y:S01]  /*0bc0*/  @!P5 IMAD.IADD R10, R10, 0x1, -R5 ;  /* 0x000000010a0ad824 */ /* 0x000fe200078e0a05 */
[----:B------:R-:W-:Y:S01]  /*0bd0*/  ISETP.GE.AND P5, PT, R18, RZ, PT ;  /* 0x000000ff1200720c */ /* 0x000fe20003fa6270 */
[----:B------:R-:W-:Y:S01]  /*0be0*/  IMAD.MOV.U32 R4, RZ, RZ, R9 ;  /* 0x000000ffff047224 */ /* 0x000fe200078e0009 */
[----:B------:R-:W-:Y:S01]  /*0bf0*/  IABS R16, R13 ;  /* 0x0000000d00107213 */ /* 0x000fe20000000000 */
[----:B------:R-:W-:Y:S01]  /*0c00*/  @!P4 IMAD.IADD R8, R8, 0x1, -R5 ;  /* 0x000000010808c824 */ /* 0x000fe200078e0a05 */
[C---:B------:R-:W-:Y:S01]  /*0c10*/  ISETP.GT.U32.AND P4, PT, R5.reuse, R10, PT ;  /* 0x0000000a0500720c */ /* 0x040fe20003f84070 */
[----:B------:R-:W-:-:S02]  /*0c20*/  IMAD R14, R5, R11, R14 ;  /* 0x0000000b050e7224 */ /* 0x000fc400078e020e */
[----:B------:R-:W-:Y:S01]  /*0c30*/  @!P0 IMAD.MOV R4, RZ, RZ, -R4 ;  /* 0x000000ffff048224 */ /* 0x000fe200078e0a04 */
[----:B------:R-:W-:Y:S01]  /*0c40*/  @!P3 LOP3.LUT R4, RZ, R28, RZ, 0x33, !PT ;  /* 0x0000001cff04b212 */ /* 0x000fe200078e33ff */
[----:B------:R-:W-:Y:S01]  /*0c50*/  IMAD.HI.U32 R7, R6, R16, RZ ;  /* 0x0000001006077227 */ /* 0x000fe200078e00ff */
[C---:B------:R-:W-:Y:S02]  /*0c60*/  ISETP.GT.U32.AND P6, PT, R5.reuse, R8, PT ;  /* 0x000000080500720c */ /* 0x040fe40003fc4070 */
[----:B------:R-:W-:Y:S01]  /*0c70*/  ISETP.GT.U32.AND P3, PT, R5, R14, PT ;  /* 0x0000000e0500720c */ /* 0x000fe20003f64070 */
[----:B------:R-:W-:Y:S01]  /*0c80*/  IMAD.MOV R7, RZ, RZ, -R7 ;  /* 0x000000ffff077224 */ /* 0x000fe200078e0a07 */
[----:B------:R-:W-:Y:S01]  /*0c90*/  IABS R28, R17 ;  /* 0x00000011001c7213 */ /* 0x000fe20000000000 */
[--C-:B------:R-:W-:Y:S01]  /*0ca0*/  @!P2 IMAD.IADD R12, R12, 0x1, -R5.reuse ;  /* 0x000000010c0ca824 */ /* 0x100fe200078e0a05 */
[----:B------:R-:W-:Y:S01]  /*0cb0*/  ISETP.GE.AND P2, PT, R19, RZ, PT ;  /* 0x000000ff1300720c */ /* 0x000fe20003f46270 */
[----:B------:R-:W-:Y:S01]  /*0cc0*/  @!P4 IMAD.IADD R10, R10, 0x1, -R5 ;  /* 0x000000010a0ac824 */ /* 0x000fe200078e0a05 */
[----:B------:R-:W-:Y:S01]  /*0cd0*/  ISETP.GE.AND P4, PT, R13, RZ, PT ;  /* 0x000000ff0d00720c */ /* 0x000fe20003f86270 */
[C---:B------:R-:W-:Y:S01]  /*0ce0*/  IMAD R16, R5.reuse, R7, R16 ;  /* 0x0000000705107224 */ /* 0x040fe200078e0210 */
[----:B------:R-:W-:Y:S01]  /*0cf0*/  ISETP.GT.U32.AND P0, PT, R5, R12, PT ;  /* 0x0000000c0500720c */ /* 0x000fe20003f04070 */
[----:B------:R-:W-:-:S02]  /*0d00*/  @!P5 IMAD.MOV R10, RZ, RZ, -R10 ;  /* 0x000000ffff0ad224 */ /* 0x000fc400078e0a0a */
[--C-:B------:R-:W-:Y:S01]  /*0d10*/  @!P6 IMAD.IADD R8, R8, 0x1, -R5.reuse ;  /* 0x000000010808e824 */ /* 0x100fe200078e0a05 */
[----:B------:R-:W-:Y:S01]  /*0d20*/  ISETP.GT.U32.AND P5, PT, R5, R16, PT ;  /* 0x000000100500720c */ /* 0x000fe20003fa4070 */
[--C-:B------:R-:W-:Y:S01]  /*0d30*/  @!P3 IMAD.IADD R14, R14, 0x1, -R5.reuse ;  /* 0x000000010e0eb824 */ /* 0x100fe200078e0a05 */
[----:B------:R-:W-:Y:S01]  /*0d40*/  ISETP.GE.AND P6, PT, R20, RZ, PT ;  /* 0x000000ff1400720c */ /* 0x000fe20003fc6270 */
[----:B------:R-:W-:Y:S02]  /*0d50*/  @!P1 IMAD.MOV R8, RZ, RZ, -R8 ;  /* 0x000000ffff089224 */ /* 0x000fe400078e0a08 */
[----:B------:R-:W-:Y:S01]  /*0d60*/  VIADD R7, R15, 0x68 ;  /* 0x000000680f077836 */ /* 0x000fe20000000000 */
[----:B------:R-:W-:Y:S01]  /*0d70*/  ISETP.GT.U32.AND P1, PT, R5, R14, PT ;  /* 0x0000000e0500720c */ /* 0x000fe20003f24070 */
[C---:B------:R-:W-:Y:S02]  /*0d80*/  VIADD R9, R15.reuse, 0x64 ;  /* 0x000000640f097836 */ /* 0x040fe40000000000 */
[----:B------:R-:W-:Y:S01]  /*0d90*/  VIADD R13, R15, 0x5c ;  /* 0x0000005c0f0d7836 */ /* 0x000fe20000000000 */
[----:B------:R-:W-:Y:S01]  /*0da0*/  IABS R18, R7 ;  /* 0x0000000700127213 */ /* 0x000fe20000000000 */
[--C-:B------:R-:W-:Y:S01]  /*0db0*/  @!P0 IMAD.IADD R12, R12, 0x1, -R5.reuse ;  /* 0x000000010c0c8824 */ /* 0x100fe200078e0a05 */
[----:B------:R-:W-:Y:S01]  /*0dc0*/  ISETP.GE.AND P0, PT, R7, RZ, PT ;  /* 0x000000ff0700720c */ /* 0x000fe20003f06270 */
[----:B------:R-:W-:Y:S01]  /*0dd0*/  @!P5 IMAD.IADD R16, R16, 0x1, -R5 ;  /* 0x000000011010d824 */ /* 0x000fe200078e0a05 */
[----:B------:R-:W-:Y:S01]  /*0de0*/  IABS R20, R9 ;  /* 0x0000000900147213 */ /* 0x000fe20000000000 */
[----:B------:R-:W-:Y:S01]  /*0df0*/  IMAD.HI.U32 R7, R6, R18, RZ ;  /* 0x0000001206077227 */ /* 0x000fe200078e00ff */
[----:B------:R-:W-:-:S02]  /*0e00*/  IABS R24, R13 ;  /* 0x0000000d00187213 */ /* 0x000fc40000000000 */
[----:B------:R-:W-:Y:S01]  /*0e10*/  ISETP.GE.AND P3, PT, R9, RZ, PT ;  /* 0x000000ff0900720c */ /* 0x000fe20003f66270 */
[----:B------:R-:W-:Y:S01]  /*0e20*/  @!P1 IMAD.IADD R14, R14, 0x1, -R5 ;  /* 0x000000010e0e9824 */ /* 0x000fe200078e0a05 */
[----:B------:R-:W-:Y:S01]  /*0e30*/  ISETP.GE.AND P1, PT, R13, RZ, PT ;  /* 0x000000ff0d00720c */ /* 0x000fe20003f26270 */
[----:B------:R-:W-:Y:S01]  /*0e40*/  VIADD R11, R15, 0x60 ;  /* 0x000000600f0b7836 */ /* 0x000fe20000000000 */
[----:B------:R-:W-:Y:S01]  /*0e50*/  ISETP.GT.U32.AND P5, PT, R5, R16, PT ;  /* 0x000000100500720c */ /* 0x000fe20003fa4070 */
[----:B------:R-:W-:Y:S02]  /*0e60*/  IMAD.MOV R13, RZ, RZ, -R7 ;  /* 0x000000ffff0d7224 */ /* 0x000fe400078e0a07 */
[----:B------:R-:W-:Y:S01]  /*0e70*/  IMAD.HI.U32 R9, R6, R20, RZ ;  /* 0x0000001406097227 */ /* 0x000fe200078e00ff */
[----:B------:R-:W-:-:S03]  /*0e80*/  IABS R22, R11 ;  /* 0x0000000b00167213 */ /* 0x000fc60000000000 */
[C---:B------:R-:W-:Y:S02]  /*0e90*/  IMAD R18, R5.reuse, R13, R18 ;  /* 0x0000000d05127224 */ /* 0x040fe400078e0212 */
[----:B------:R-:W-:Y:S02]  /*0ea0*/  IMAD.MOV R9, RZ, RZ, -R9 ;  /* 0x000000ffff097224 */ /* 0x000fe400078e0a09 */
[----:B------:R-:W-:Y:S01]  /*0eb0*/  @!P6 IMAD.MOV R14, RZ, RZ, -R14 ;  /* 0x000000ffff0ee224 */ /* 0x000fe200078e0a0e */
[----:B------:R-:W-:Y:S01]  /*0ec0*/  ISETP.GT.U32.AND P6, PT, R5, R18, PT ;  /* 0x000000120500720c */ /* 0x000fe20003fc4070 */
[----:B------:R-:W-:-:S04]  /*0ed0*/  IMAD.HI.U32 R7, R6, R22, RZ ;  /* 0x0000001606077227 */ /* 0x000fc800078e00ff */
[C---:B------:R-:W-:Y:S02]  /*0ee0*/  IMAD R20, R5.reuse, R9, R20 ;  /* 0x0000000905147224 */ /* 0x040fe400078e0214 */
[----:B------:R-:W-:Y:S02]  /*0ef0*/  IMAD.MOV R7, RZ, RZ, -R7 ;  /* 0x000000ffff077224 */ /* 0x000fe400078e0a07 */
[--C-:B------:R-:W-:Y:S01]  /*0f00*/  @!P5 IMAD.IADD R16, R16, 0x1, -R5.reuse ;  /* 0x000000011010d824 */ /* 0x100fe200078e0a05 */
[C---:B------:R-:W-:Y:S01]  /*0f10*/  ISETP.GT.U32.AND P5, PT, R5.reuse, R20, PT ;  /* 0x000000140500720c */ /* 0x040fe20003fa4070 */
[----:B------:R-:W-:Y:S02]  /*0f20*/  IMAD R22, R5, R7, R22 ;  /* 0x0000000705167224 */ /* 0x000fe400078e0216 */
[----:B------:R-:W-:Y:S02]  /*0f30*/  VIADD R13, R15, 0x58 ;  /* 0x000000580f0d7836 */ /* 0x000fe40000000000 */
[----:B------:R-:W-:Y:S01]  /*0f40*/  @!P6 IMAD.IADD R18, R18, 0x1, -R5 ;  /* 0x000000011212e824 */ /* 0x000fe200078e0a05 */
[----:B------:R-:W-:Y:S01]  /*0f50*/  ISETP.GT.U32.AND P6, PT, R5, R22, PT ;  /* 0x000000160500720c */ /* 0x000fe20003fc4070 */
[----:B------:R-:W-:Y:S01]  /*0f60*/  @!P2 IMAD.MOV R12, RZ, RZ, -R12 ;  /* 0x000000ffff0ca224 */ /* 0x000fe200078e0a0c */
[----:B------:R-:W-:Y:S01]  /*0f70*/  IABS R26, R13 ;  /* 0x0000000d001a7213 */ /* 0x000fe20000000000 */
[----:B------:R-:W-:Y:S01]  /*0f80*/  VIADD R19, R15, 0x50 ;  /* 0x000000500f137836 */ /* 0x000fe20000000000 */
[----:B------:R-:W-:Y:S01]  /*0f90*/  ISETP.GE.AND P2, PT, R11, RZ, PT ;  /* 0x000000ff0b00720c */ /* 0x000fe20003f46270 */
[----:B------:R-:W-:-:S03]  /*0fa0*/  IMAD.HI.U32 R11, R6, R24, RZ ;  /* 0x00000018060b7227 */ /* 0x000fc600078e00ff */
[----:B------:R-:W-:Y:S01]  /*0fb0*/  IABS R30, R19 ;  /* 0x00000013001e7213 */ /* 0x000fe20000000000 */
[----:B------:R-:W-:Y:S01]  /*0fc0*/  @!P5 IMAD.IADD R20, R20, 0x1, -R5 ;  /* 0x000000011414d824 */ /* 0x000fe200078e0a05 */
[----:B------:R-:W-:Y:S01]  /*0fd0*/  ISETP.GT.U32.AND P5, PT, R5, R18, PT ;  /* 0x000000120500720c */ /* 0x000fe20003fa4070 */
[----:B------:R-:W-:-:S04]  /*0fe0*/  IMAD.HI.U32 R7, R6, R26, RZ ;  /* 0x0000001a06077227 */ /* 0x000fc800078e00ff */
[----:B------:R-:W-:Y:S02]  /*0ff0*/  IMAD.MOV R7, RZ, RZ, -R7 ;  /* 0x000000ffff077224 */ /* 0x000fe400078e0a07 */
[----:B------:R-:W-:Y:S01]  /*1000*/  @!P6 IMAD.IADD R22, R22, 0x1, -R5 ;  /* 0x000000011616e824 */ /* 0x000fe200078e0a05 */
[C---:B------:R-:W-:Y:S01]  /*1010*/  ISETP.GT.U32.AND P6, PT, R5.reuse, R20, PT ;  /* 0x000000140500720c */ /* 0x040fe20003fc4070 */
[----:B------:R-:W-:Y:S02]  /*1020*/  IMAD R26, R5, R7, R26 ;  /* 0x00000007051a7224 */ /* 0x000fe400078e021a */
[----:B------:R-:W-:-:S04]  /*1030*/  IMAD.HI.U32 R7, R6, R28, RZ ;  /* 0x0000001c06077227 */ /* 0x000fc800078e00ff */
[----:B------:R-:W-:Y:S02]  /*1040*/  IMAD.MOV R7, RZ, RZ, -R7 ;  /* 0x000000ffff077224 */ /* 0x000fe400078e0a07 */
[--C-:B------:R-:W-:Y:S02]  /*1050*/  @!P5 IMAD.IADD R18, R18, 0x1, -R5.reuse ;  /* 0x000000011212d824 */ /* 0x100fe400078e0a05 */
[C---:B------:R-:W-:Y:S02]  /*1060*/  IMAD R28, R5.reuse, R7, R28 ;  /* 0x00000007051c7224 */ /* 0x040fe400078e021c */
[----:B------:R-:W-:Y:S01]  /*1070*/  @!P0 IMAD.MOV R18, RZ, RZ, -R18 ;  /* 0x000000ffff128224 */ /* 0x000fe200078e0a12 */
[C---:B------:R-:W-:Y:S01]  /*1080*/  ISETP.GT.U32.AND P0, PT, R5.reuse, R26, PT ;  /* 0x0000001a0500720c */ /* 0x040fe20003f04070 */
[----:B------:R-:W-:Y:S01]  /*1090*/  @!P6 IMAD.IADD R20, R20, 0x1, -R5 ;  /* 0x000000011414e824 */ /* 0x000fe200078e0a05 */
[----:B------:R-:W-:Y:S01]  /*10a0*/  ISETP.GT.U32.AND P6, PT, R5, R28, PT ;  /* 0x0000001c0500720c */ /* 0x000fe20003fc4070 */
[----:B------:R-:W-:-:S02]  /*10b0*/  IMAD.MOV R11, RZ, RZ, -R11 ;  /* 0x000000ffff0b7224 */ /* 0x000fc400078e0a0b */
[----:B------:R-:W-:Y:S01]  /*10c0*/  @!P4 IMAD.MOV R16, RZ, RZ, -R16 ;  /* 0x000000ffff10c224 */ /* 0x000fe200078e0a10 */
[C---:B------:R-:W-:Y:S01]  /*10d0*/  ISETP.GT.U32.AND P4, PT, R5.reuse, R22, PT ;  /* 0x000000160500720c */ /* 0x040fe20003f84070 */
[----:B------:R-:W-:Y:S02]  /*10e0*/  IMAD R24, R5, R11, R24 ;  /* 0x0000000b05187224 */ /* 0x000fe400078e0218 */
[----:B------:R-:W-:-:S03]  /*10f0*/  IMAD.HI.U32 R9, R6, R30, RZ ;  /* 0x0000001e06097227 */ /* 0x000fc600078e00ff */
[C---:B------:R-:W-:Y:S01]  /*1100*/  ISETP.GT.U32.AND P5, PT, R5.reuse, R24, PT ;  /* 0x000000180500720c */ /* 0x040fe20003fa4070 */
[--C-:B------:R-:W-:Y:S02]  /*1110*/  @!P0 IMAD.IADD R26, R26, 0x1, -R5.reuse ;  /* 0x000000011a1a8824 */ /* 0x100fe400078e0a05 */
[----:B------:R-:W-:Y:S02]  /*1120*/  @!P6 IMAD.IADD R28, R28, 0x1, -R5 ;  /* 0x000000011c1ce824 */ /* 0x000fe400078e0a05 */
[----:B------:R-:W-:Y:S01]  /*1130*/  IMAD.HI.U32 R7, R6, R34, RZ ;  /* 0x0000002206077227 */ /* 0x000fe200078e00ff */
[----:B------:R-:W-:-:S03]  /*1140*/  ISETP.GT.U32.AND P6, PT, R5, R26, PT ;  /* 0x0000001a0500720c */ /* 0x000fc60003fc4070 */
[----:B------:R-:W-:Y:S02]  /*1150*/  IMAD.MOV R9, RZ, RZ, -R9 ;  /* 0x000000ffff097224 */ /* 0x000fe400078e0a09 */
[----:B------:R-:W-:Y:S02]  /*1160*/  IMAD.MOV R7, RZ, RZ, -R7 ;  /* 0x000000ffff077224 */ /* 0x000fe400078e0a07 */
[C---:B------:R-:W-:Y:S02]  /*1170*/  IMAD R30, R5.reuse, R9, R30 ;  /* 0x00000009051e7224 */ /* 0x040fe400078e021e */
[----:B------:R-:W-:Y:S02]  /*1180*/  IMAD R34, R5, R7, R34 ;  /* 0x0000000705227224 */ /* 0x000fe400078e0222 */
[----:B------:R-:W-:-:S04]  /*1190*/  IMAD.HI.U32 R11, R6, R32, RZ ;  /* 0x00000020060b7227 */ /* 0x000fc800078e00ff */
[--C-:B------:R-:W-:Y:S01]  /*11a0*/  @!P4 IMAD.IADD R22, R22, 0x1, -R5.reuse ;  /* 0x000000011616c824 */ /* 0x100fe200078e0a05 */
[C---:B------:R-:W-:Y:S01]  /*11b0*/  ISETP.GT.U32.AND P4, PT, R5.reuse, R30, PT ;  /* 0x0000001e0500720c */ /* 0x040fe20003f84070 */
[----:B------:R-:W-:Y:S01]  /*11c0*/  @!P6 IMAD.IADD R26, R26, 0x1, -R5 ;  /* 0x000000011a1ae824 */ /* 0x000fe200078e0a05 */
[----:B------:R-:W-:Y:S01]  /*11d0*/  ISETP.GT.U32.AND P6, PT, R5, R34, PT ;  /* 0x000000220500720c */ /* 0x000fe20003fc4070 */
[----:B------:R-:W-:Y:S02]  /*11e0*/  IMAD.MOV R11, RZ, RZ, -R11 ;  /* 0x000000ffff0b7224 */ /* 0x000fe400078e0a0b */
[--C-:B------:R-:W-:Y:S01]  /*11f0*/  @!P5 IMAD.IADD R24, R24, 0x1, -R5.reuse ;  /* 0x000000011818d824 */ /* 0x100fe200078e0a05 */
[----:B------:R-:W-:Y:S01]  /*1200*/  ISETP.GE.AND P5, PT, R13, RZ, PT ;  /* 0x000000ff0d00720c */ /* 0x000fe20003fa6270 */
[----:B------:R-:W-:Y:S02]  /*1210*/  VIADD R13, R15, 0x44 ;  /* 0x000000440f0d7836 */ /* 0x000fe40000000000 */
[C---:B------:R-:W-:Y:S01]  /*1220*/  IMAD R32, R5.reuse, R11, R32 ;  /* 0x0000000b05207224 */ /* 0x040fe200078e0220 */
[----:B------:R-:W-:Y:S01]  /*1230*/  ISETP.GT.U32.AND P0, PT, R5, R24, PT ;  /* 0x000000180500720c */ /* 0x000fe20003f04070 */
[----:B------:R-:W-:Y:S01]  /*1240*/  @!P2 IMAD.MOV R22, RZ, RZ, -R22 ;  /* 0x000000ffff16a224 */ /* 0x000fe200078e0a16 */
[----:B------:R-:W-:Y:S01]  /*1250*/  IABS R40, R13 ;  /* 0x0000000d00287213 */ /* 0x000fe20000000000 */
[----:B------:R-:W-:Y:S01]  /*1260*/  VIADD R11, R15, 0x40 ;  /* 0x000000400f0b7836 */ /* 0x000fe20000000000 */
[----:B------:R-:W-:Y:S01]  /*1270*/  ISETP.GT.U32.AND P2, PT, R5, R32, PT ;  /* 0x000000200500720c */ /* 0x000fe20003f44070 */
[----:B------:R-:W-:-:S02]  /*1280*/  @!P4 IMAD.IADD R30, R30, 0x1, -R5 ;  /* 0x000000011e1ec824 */ /* 0x000fc400078e0a05 */
[----:B------:R-:W-:Y:S01]  /*1290*/  @!P6 IMAD.IADD R34, R34, 0x1, -R5 ;  /* 0x000000012222e824 */ /* 0x000fe200078e0a05 */
[----:B------:R-:W-:Y:S01]  /*12a0*/  IABS R46, R11 ;  /* 0x0000000b002e7213 */ /* 0x000fe20000000000 */
[C---:B------:R-:W-:Y:S01]  /*12b0*/  IMAD.HI.U32 R7, R6.reuse, R40, RZ ;  /* 0x0000002806077227 */ /* 0x040fe200078e00ff */
[C---:B------:R-:W-:Y:S02]  /*12c0*/  ISETP.GT.U32.AND P4, PT, R5.reuse, R30, PT ;  /* 0x0000001e0500720c */ /* 0x040fe40003f84070 */
[----:B------:R-:W-:Y:S01]  /*12d0*/  ISETP.GT.U32.AND P6, PT, R5, R34, PT ;  /* 0x000000220500720c */ /* 0x000fe20003fc4070 */
[----:B------:R-:W-:Y:S02]  /*12e0*/  IMAD.MOV R9, RZ, RZ, -R7 ;  /* 0x000000ffff097224 */ /* 0x000fe400078e0a07 */
[----:B------:R-:W-:-:S04]  /*12f0*/  IMAD.HI.U32 R7, R6, R46, RZ ;  /* 0x0000002e06077227 */ /* 0x000fc800078e00ff */
[--C-:B------:R-:W-:Y:S01]  /*1300*/  @!P0 IMAD.IADD R24, R24, 0x1, -R5.reuse ;  /* 0x0000000118188824 */ /* 0x100fe200078e0a05 */
[----:B------:R-:W-:Y:S01]  /*1310*/  ISETP.GE.AND P0, PT, R17, RZ, PT ;  /* 0x000000ff1100720c */ /* 0x000fe20003f06270 */
[----:B------:R-:W-:Y:S01]  /*1320*/  @!P2 IMAD.IADD R32, R32, 0x1, -R5 ;  /* 0x000000012020a824 */ /* 0x000fe200078e0a05 */
[----:B------:R-:W-:Y:S01]  /*1330*/  ISETP.GE.AND P2, PT, R23, RZ, PT ;  /* 0x000000ff1700720c */ /* 0x000fe20003f46270 */
[C---:B------:R-:W-:Y:S02]  /*1340*/  IMAD R40, R5.reuse, R9, R40 ;  /* 0x0000000905287224 */ /* 0x040fe400078e0228 */
[----:B------:R-:W-:Y:S02]  /*1350*/  IMAD.MOV R9, RZ, RZ, -R7 ;  /* 0x000000ffff097224 */ /* 0x000fe400078e0a07 */
[----:B------:R-:W-:Y:S01]  /*1360*/  @!P1 IMAD.MOV R24, RZ, RZ, -R24 ;  /* 0x000000ffff189224 */ /* 0x000fe200078e0a18 */
[C---:B------:R-:W-:Y:S01]  /*1370*/  ISETP.GT.U32.AND P1, PT, R5.reuse, R32, PT ;  /* 0x000000200500720c */ /* 0x040fe20003f24070 */
[----:B------:R-:W-:Y:S01]  /*1380*/  @!P5 IMAD.MOV R26, RZ, RZ, -R26 ;  /* 0x000000ffff1ad224 */ /* 0x000fe200078e0a1a */
[C---:B------:R-:W-:Y:S01]  /*1390*/  ISETP.GT.U32.AND P5, PT, R5.reuse, R40, PT ;  /* 0x000000280500720c */ /* 0x040fe20003fa4070 */
[----:B------:R-:W-:-:S02]  /*13a0*/  IMAD R46, R5, R9, R46 ;  /* 0x00000009052e7224 */ /* 0x000fc400078e022e */
[----:B------:R-:W-:Y:S01]  /*13b0*/  @!P3 IMAD.MOV R20, RZ, RZ, -R20 ;  /* 0x000000ffff14b224 */ /* 0x000fe200078e0a14 */
[----:B------:R-:W-:Y:S01]  /*13c0*/  ISETP.GT.U32.AND P3, PT, R5, R28, PT ;  /* 0x0000001c0500720c */ /* 0x000fe20003f64070 */
[--C-:B------:R-:W-:Y:S01]  /*13d0*/  @!P4 IMAD.IADD R30, R30, 0x1, -R5.reuse ;  /* 0x000000011e1ec824 */ /* 0x100fe200078e0a05 */
[----:B------:R-:W-:Y:S01]  /*13e0*/  ISETP.GE.AND P4, PT, R21, RZ, PT ;  /* 0x000000ff1500720c */ /* 0x000fe20003f86270 */
[--C-:B------:R-:W-:Y:S01]  /*13f0*/  @!P6 IMAD.IADD R34, R34, 0x1, -R5.reuse ;  /* 0x000000012222e824 */ /* 0x100fe200078e0a05 */
[----:B------:R-:W-:Y:S01]  /*1400*/  ISETP.GT.U32.AND P6, PT, R5, R46, PT ;  /* 0x0000002e0500720c */ /* 0x000fe20003fc4070 */
[C---:B------:R-:W-:Y:S02]  /*1410*/  VIADD R7, R15.reuse, 0x3c ;  /* 0x0000003c0f077836 */ /* 0x040fe40000000000 */
[--C-:B------:R-:W-:Y:S02]  /*1420*/  @!P1 IMAD.IADD R32, R32, 0x1, -R5.reuse ;  /* 0x0000000120209824 */ /* 0x100fe400078e0a05 */
[--C-:B------:R-:W-:Y:S01]  /*1430*/  @!P5 IMAD.IADD R40, R40, 0x1, -R5.reuse ;  /* 0x000000012828d824 */ /* 0x100fe200078e0a05 */
[----:B------:R-:W-:Y:S01]  /*1440*/  IABS R48, R7 ;  /* 0x0000000700307213 */ /* 0x000fe20000000000 */
[----:B------:R-:W-:Y:S01]  /*1450*/  VIADD R9, R15, 0x38 ;  /* 0x000000380f097836 */ /* 0x000fe20000000000 */
[----:B------:R-:W-:Y:S01]  /*1460*/  ISETP.GE.AND P1, PT, R7, RZ, PT ;  /* 0x000000ff0700720c */ /* 0x000fe20003f26270 */
[--C-:B------:R-:W-:Y:S01]  /*1470*/  @!P3 IMAD.IADD R28, R28, 0x1, -R5.reuse ;  /* 0x000000011c1cb824 */ /* 0x100fe200078e0a05 */
[----:B------:R-:W-:Y:S01]  /*1480*/  ISETP.GE.AND P3, PT, R19, RZ, PT ;  /* 0x000000ff1300720c */ /* 0x000fe20003f66270 */
[----:B------:R-:W-:Y:S01]  /*1490*/  @!P4 IMAD.MOV R32, RZ, RZ, -R32 ;  /* 0x000000ffff20c224 */ /* 0x000fe200078e0a20 */
[----:B------:R-:W-:Y:S01]  /*14a0*/  ISETP.GT.U32.AND P4, PT, R5, R40, PT ;  /* 0x000000280500720c */ /* 0x000fe20003f84070 */
[----:B------:R-:W-:Y:S01]  /*14b0*/  @!P6 IMAD.IADD R46, R46, 0x1, -R5 ;  /* 0x000000012e2ee824 */ /* 0x000fe200078e0a05 */
[----:B------:R-:W-:Y:S01]  /*14c0*/  IABS R50, R9 ;  /* 0x0000000900327213 */ /* 0x000fe20000000000 */
[----:B------:R-:W-:Y:S01]  /*14d0*/  IMAD.HI.U32 R7, R6, R48, RZ ;  /* 0x0000003006077227 */ /* 0x000fe200078e00ff */
[----:B------:R-:W-:-:S02]  /*14e0*/  ISETP.GE.AND P5, PT, R9, RZ, PT ;  /* 0x000000ff0900720c */ /* 0x000fc40003fa6270 */
[----:B------:R-:W-:Y:S01]  /*14f0*/  ISETP.GT.U32.AND P6, PT, R5, R46, PT ;  /* 0x0000002e0500720c */ /* 0x000fe20003fc4070 */
[----:B------:R-:W-:Y:S01]  /*1500*/  @!P0 IMAD.MOV R28, RZ, RZ, -R28 ;  /* 0x000000ffff1c8224 */ /* 0x000fe200078e0a1c */
[----:B------:R-:W-:Y:S01]  /*1510*/  ISETP.GE.AND P0, PT, R13, RZ, PT ;  /* 0x000000ff0d00720c */ /* 0x000fe20003f06270 */
[----:B------:R-:W-:Y:S02]  /*1520*/  VIADD R13, R15, 0x34 ;  /* 0x000000340f0d7836 */ /* 0x000fe40000000000 */
[----:B------:R-:W-:Y:S02]  /*1530*/  IMAD.MOV R7, RZ, RZ, -R7 ;  /* 0x000000ffff077224 */ /* 0x000fe400078e0a07 */
[----:B------:R-:W-:Y:S01]  /*1540*/  IMAD.HI.U32 R9, R6, R50, RZ ;  /* 0x0000003206097227 */ /* 0x000fe200078e00ff */
[----:B------:R-:W-:-:S03]  /*1550*/  IABS R52, R13 ;  /* 0x0000000d00347213 */ /* 0x000fc60000000000 */
[C---:B------:R-:W-:Y:S02]  /*1560*/  IMAD R48, R5.reuse, R7, R48 ;  /* 0x0000000705307224 */ /* 0x040fe400078e0230 */
[----:B------:R-:W-:Y:S02]  /*1570*/  IMAD.MOV R9, RZ, RZ, -R9 ;  /* 0x000000ffff097224 */ /* 0x000fe400078e0a09 */
[----:B------:R-:W-:Y:S01]  /*1580*/  @!P4 IMAD.IADD R40, R40, 0x1, -R5 ;  /* 0x000000012828c824 */ /* 0x000fe200078e0a05 */
[C---:B------:R-:W-:Y:S01]  /*1590*/  ISETP.GT.U32.AND P4, PT, R5.reuse, R48, PT ;  /* 0x000000300500720c */ /* 0x040fe20003f84070 */
[----:B------:R-:W-:Y:S02]  /*15a0*/  IMAD R50, R5, R9, R50 ;  /* 0x0000000905327224 */ /* 0x000fe400078e0232 */
[----:B------:R-:W-:-:S04]  /*15b0*/  IMAD.HI.U32 R7, R6, R52, RZ ;  /* 0x0000003406077227 */ /* 0x000fc800078e00ff */
[----:B------:R-:W-:Y:S02]  /*15c0*/  VIADD R17, R15, 0x30 ;  /* 0x000000300f117836 */ /* 0x000fe40000000000 */
[----:B------:R-:W-:Y:S01]  /*15d0*/  @!P6 IMAD.IADD R46, R46, 0x1, -R5 ;  /* 0x000000012e2ee824 */ /* 0x000fe200078e0a05 */
[----:B------:R-:W-:Y:S01]  /*15e0*/  ISETP.GT.U32.AND P6, PT, R5, R50, PT ;  /* 0x000000320500720c */ /* 0x000fe20003fc4070 */
[----:B------:R-:W-:Y:S01]  /*15f0*/  IMAD.MOV R7, RZ, RZ, -R7 ;  /* 0x000000ffff077224 */ /* 0x000fe200078e0a07 */
[----:B------:R-:W-:Y:S01]  /*1600*/  IABS R54, R17 ;  /* 0x0000001100367213 */ /* 0x000fe20000000000 */
[----:B------:R-:W-:Y:S02]  /*1610*/  VIADD R19, R15, 0x2c ;  /* 0x0000002c0f137836 */ /* 0x000fe40000000000 */
[C---:B------:R-:W-:Y:S02]  /*1620*/  IMAD R52, R5.reuse, R7, R52 ;  /* 0x0000000705347224 */ /* 0x040fe400078e0234 */
[----:B------:R-:W-:Y:S01]  /*1630*/  @!P4 IMAD.IADD R48, R48, 0x1, -R5 ;  /* 0x000000013030c824 */ /* 0x000fe200078e0a05 */
[----:B------:R-:W-:Y:S01]  /*1640*/  IABS R56, R19 ;  /* 0x0000001300387213 */ /* 0x000fe20000000000 */
[----:B------:R-:W-:Y:S01]  /*1650*/  IMAD.HI.U32 R9, R6, R54, RZ ;  /* 0x0000003606097227 */ /* 0x000fe200078e00ff */
[----:B------:R-:W-:-:S03]  /*1660*/  ISETP.GT.U32.AND P4, PT, R5, R52, PT ;  /* 0x000000340500720c */ /* 0x000fc60003f84070 */
[----:B------:R-:W-:Y:S02]  /*1670*/  VIADD R21, R15, 0x28 ;  /* 0x000000280f157836 */ /* 0x000fe40000000000 */
[----:B------:R-:W-:Y:S01]  /*1680*/  @!P3 IMAD.MOV R30, RZ, RZ, -R30 ;  /* 0x000000ffff1eb224 */ /* 0x000fe200078e0a1e */
[----:B------:R-:W-:Y:S01]  /*1690*/  ISETP.GE.AND P3, PT, R11, RZ, PT ;  /* 0x000000ff0b00720c */ /* 0x000fe20003f66270 */
[----:B------:R-:W-:Y:S01]  /*16a0*/  IMAD.MOV R9, RZ, RZ, -R9 ;  /* 0x000000ffff097224 */ /* 0x000fe200078e0a09 */
[----:B------:R-:W-:Y:S01]  /*16b0*/  IABS R11, R21 ;  /* 0x00000015000b7213 */ /* 0x000fe20000000000 */
[----:B------:R-:W-:Y:S02]  /*16c0*/  @!P6 IMAD.IADD R50, R50, 0x1, -R5 ;  /* 0x000000013232e824 */ /* 0x000fe400078e0a05 */
[----:B------:R-:W-:-:S04]  /*16d0*/  IMAD.HI.U32 R7, R6, R56, RZ ;  /* 0x0000003806077227 */ /* 0x000fc800078e00ff */
[C---:B------:R-:W-:Y:S02]  /*16e0*/  IMAD R54, R5.reuse, R9, R54 ;  /* 0x0000000905367224 */ /* 0x040fe400078e0236 */
[----:B------:R-:W-:Y:S01]  /*16f0*/  @!P2 IMAD.MOV R34, RZ, RZ, -R34 ;  /* 0x000000ffff22a224 */ /* 0x000fe200078e0a22 */
[----:B------:R-:W-:Y:S01]  /*1700*/  ISETP.GT.U32.AND P2, PT, R5, R50, PT ;  /* 0x000000320500720c */ /* 0x000fe20003f44070 */
[----:B------:R-:W-:Y:S01]  /*1710*/  VIADD R23, R15, 0x24 ;  /* 0x000000240f177836 */ /* 0x000fe20000000000 */
[----:B------:R-:W-:Y:S01]  /*1720*/  ISETP.GT.U32.AND P6, PT, R5, R54, PT ;  /* 0x000000360500720c */ /* 0x000fe20003fc4070 */
[----:B------:R-:W-:Y:S02]  /*1730*/  IMAD.MOV R9, RZ, RZ, -R7 ;  /* 0x000000ffff097224 */ /* 0x000fe400078e0a07 */
[----:B------:R-:W-:Y:S01]  /*1740*/  IMAD.HI.U32 R7, R6, R11, RZ ;  /* 0x0000000b06077227 */ /* 0x000fe200078e00ff */
[----:B------:R-:W-:-:S03]  /*1750*/  IABS R60, R23 ;  /* 0x00000017003c7213 */ /* 0x000fc60000000000 */
[----:B------:R-:W-:Y:S01]  /*1760*/  @!P4 IMAD.IADD R52, R52, 0x1, -R5 ;  /* 0x000000013434c824 */ /* 0x000fe200078e0a05 */
[C---:B------:R-:W-:Y:S01]  /*1770*/  ISETP.GT.U32.AND P4, PT, R5.reuse, R48, PT ;  /* 0x000000300500720c */ /* 0x040fe20003f84070 */
[----:B------:R-:W-:Y:S02]  /*1780*/  IMAD.MOV R58, RZ, RZ, -R7 ;  /* 0x000000ffff3a7224 */ /* 0x000fe400078e0a07 */
[----:B------:R-:W-:Y:S02]  /*1790*/  IMAD.MOV.U32 R44, RZ, RZ, R40 ;  /* 0x000000ffff2c7224 */ /* 0x000fe400078e0028 */
[C---:B------:R-:W-:Y:S02]  /*17a0*/  IMAD R56, R5.reuse, R9, R56 ;  /* 0x0000000905387224 */ /* 0x040fe400078e0238 */
[----:B------:R-:W-:Y:S02]  /*17b0*/  IMAD R40, R5, R58, R11 ;  /* 0x0000003a05287224 */ /* 0x000fe400078e020b */
[----:B------:R-:W-:-:S04]  /*17c0*/  IMAD.HI.U32 R9, R6, R60, RZ ;  /* 0x0000003c06097227 */ /* 0x000fc800078e00ff */
[----:B------:R-:W-:Y:S01]  /*17d0*/  @!P2 IMAD.IADD R50, R50, 0x1, -R5 ;  /* 0x000000013232a824 */ /* 0x000fe200078e0a05 */
[----:B------:R-:W-:Y:S01]  /*17e0*/  ISETP.GT.U32.AND P2, PT, R5, R40, PT ;  /* 0x000000280500720c */ /* 0x000fe20003f44070 */
[----:B------:R-:W-:Y:S02]  /*17f0*/  IMAD.MOV R9, RZ, RZ, -R9 ;  /* 0x000000ffff097224 */ /* 0x000fe400078e0a09 */
[----:B------:R-:W-:-:S04]  /*1800*/  IMAD.HI.U32 R7, R6, R62, RZ ;  /* 0x0000003e06077227 */ /* 0x000fc800078e00ff */
[C---:B------:R-:W-:Y:S02]  /*1810*/  IMAD R60, R5.reuse, R9, R60 ;  /* 0x00000009053c7224 */ /* 0x040fe400078e023c */
[--C-:B------:R-:W-:Y:S01]  /*1820*/  @!P4 IMAD.IADD R48, R48, 0x1, -R5.reuse ;  /* 0x000000013030c824 */ /* 0x100fe200078e0a05 */
[C---:B------:R-:W-:Y:S01]  /*1830*/  ISETP.GT.U32.AND P4, PT, R5.reuse, R56, PT ;  /* 0x000000380500720c */ /* 0x040fe20003f84070 */
[----:B------:R-:W-:Y:S01]  /*1840*/  @!P6 IMAD.IADD R54, R54, 0x1, -R5 ;  /* 0x000000013636e824 */ /* 0x000fe200078e0a05 */
[C---:B------:R-:W-:Y:S01]  /*1850*/  ISETP.GT.U32.AND P6, PT, R5.reuse, R52, PT ;  /* 0x000000340500720c */ /* 0x040fe20003fc4070 */
[----:B------:R-:W-:Y:S02]  /*1860*/  IMAD.MOV R9, RZ, RZ, -R7 ;  /* 0x000000ffff097224 */ /* 0x000fe400078e0a07 */
[----:B------:R-:W-:Y:S01]  /*1870*/  @!P0 IMAD.MOV R44, RZ, RZ, -R44 ;  /* 0x000000ffff2c8224 */ /* 0x000fe200078e0a2c */
[C---:B------:R-:W-:Y:S01]  /*1880*/  ISETP.GT.U32.AND P0, PT, R5.reuse, R54, PT ;  /* 0x000000360500720c */ /* 0x040fe20003f04070 */
[----:B------:R-:W-:-:S02]  /*1890*/  IMAD R62, R5, R9, R62 ;  /* 0x00000009053e7224 */ /* 0x000fc400078e023e */
[----:B------:R-:W-:-:S04]  /*18a0*/  IMAD.HI.U32 R7, R6, R64, RZ ;  /* 0x0000004006077227 */ /* 0x000fc800078e00ff */
[----:B------:R-:W-:Y:S01]  /*18b0*/  @!P2 IMAD.IADD R40, R40, 0x1, -R5 ;  /* 0x000000012828a824 */ /* 0x000fe200078e0a05 */
[----:B------:R-:W-:Y:S01]  /*18c0*/  ISETP.GT.U32.AND P2, PT, R5, R62, PT ;  /* 0x0000003e0500720c */ /* 0x000fe20003f44070 */
[----:B------:R-:W-:Y:S02]  /*18d0*/  IMAD.MOV R7, RZ, RZ, -R7 ;  /* 0x000000ffff077224 */ /* 0x000fe400078e0a07 */
[----:B------:R-:W-:Y:S01]  /*18e0*/  @!P4 IMAD.IADD R56, R56, 0x1, -R5 ;  /* 0x000000013838c824 */ /* 0x000fe200078e0a05 */
[----:B------:R-:W-:Y:S01]  /*18f0*/  ISETP.GE.AND P4, PT, R17, RZ, PT ;  /* 0x000000ff1100720c */ /* 0x000fe20003f86270 */
[----:B------:R-:W-:Y:S02]  /*1900*/  IMAD R64, R5, R7, R64 ;  /* 0x0000000705407224 */ /* 0x000fe400078e0240 */
[----:B------:R-:W-:Y:S02]  /*1910*/  VIADD R17, R15, 0x14 ;  /* 0x000000140f117836 */ /* 0x000fe40000000000 */
[----:B------:R-:W-:-:S03]  /*1920*/  IMAD.HI.U32 R7, R6, R66, RZ ;  /* 0x0000004206077227 */ /* 0x000fc600078e00ff */
[----:B------:R-:W-:Y:S01]  /*1930*/  IABS R68, R17 ;  /* 0x0000001100447213 */ /* 0x000fe20000000000 */
[--C-:B------:R-:W-:Y:S01]  /*1940*/  @!P6 IMAD.IADD R52, R52, 0x1, -R5.reuse ;  /* 0x000000013434e824 */ /* 0x100fe200078e0a05 */
[----:B------:R-:W-:Y:S01]  /*1950*/  ISETP.GT.U32.AND P6, PT, R5, R60, PT ;  /* 0x0000003c0500720c */ /* 0x000fe20003fc4070 */
[----:B------:R-:W-:Y:S01]  /*1960*/  @!P0 IMAD.IADD R54, R54, 0x1, -R5 ;  /* 0x0000000136368824 */ /* 0x000fe200078e0a05 */
[----:B------:R-:W-:Y:S01]  /*1970*/  ISETP.GE.AND P0, PT, R13, RZ, PT ;  /* 0x000000ff0d00720c */ /* 0x000fe20003f06270 */
[----:B------:R-:W-:Y:S02]  /*1980*/  IMAD.MOV R7, RZ, RZ, -R7 ;  /* 0x000000ffff077224 */ /* 0x000fe400078e0a07 */
[----:B------:R-:W-:Y:S01]  /*1990*/  @!P2 IMAD.IADD R62, R62, 0x1, -R5 ;  /* 0x000000013e3ea824 */ /* 0x000fe200078e0a05 */
[C---:B------:R-:W-:Y:S01]  /*19a0*/  ISETP.GT.U32.AND P2, PT, R5.reuse, R64, PT ;  /* 0x000000400500720c */ /* 0x040fe20003f44070 */
[----:B------:R-:W-:Y:S02]  /*19b0*/  IMAD R66, R5, R7, R66 ;  /* 0x0000000705427224 */ /* 0x000fe400078e0242 */
[----:B------:R-:W-:-:S04]  /*19c0*/  IMAD.HI.U32 R7, R6, R68, RZ ;  /* 0x0000004406077227 */ /* 0x000fc800078e00ff */
[----:B------:R-:W-:Y:S02]  /*19d0*/  IMAD.MOV R7, RZ, RZ, -R7 ;  /* 0x000000ffff077224 */ /* 0x000fe400078e0a07 */
[----:B------:R-:W-:Y:S01]  /*19e0*/  @!P6 IMAD.IADD R60, R60, 0x1, -R5 ;  /* 0x000000013c3ce824 */ /* 0x000fe200078e0a05 */
[----:B------:R-:W-:Y:S01]  /*19f0*/  ISETP.GE.AND P6, PT, R19, RZ, PT ;  /* 0x000000ff1300720c */ /* 0x000fe20003fc6270 */
[----:B------:R-:W-:Y:S01]  /*1a00*/  @!P0 IMAD.MOV R52, RZ, RZ, -R52 ;  /* 0x000000ffff348224 */ /* 0x000fe200078e0a34 */
[----:B------:R-:W-:Y:S01]  /*1a10*/  ISETP.GT.U32.AND P0, PT, R5, R62, PT ;  /* 0x0000003e0500720c */ /* 0x000fe20003f04070 */
[----:B------:R-:W-:Y:S02]  /*1a20*/  VIADD R19, R15, 0x10 ;  /* 0x000000100f137836 */ /* 0x000fe40000000000 */
[----:B------:R-:W-:Y:S02]  /*1a30*/  IMAD R68, R5, R7, R68 ;  /* 0x0000000705447224 */ /* 0x000fe400078e0244 */
[----:B------:R-:W-:Y:S01]  /*1a40*/  IMAD.HI.U32 R7, R6, R78, RZ ;  /* 0x0000004e06077227 */ /* 0x000fe200078e00ff */
[----:B------:R-:W-:-:S03]  /*1a50*/  IABS R70, R19 ;  /* 0x0000001300467213 */ /* 0x000fc60000000000 */
[----:B------:R-:W-:Y:S01]  /*1a60*/  @!P2 IMAD.IADD R64, R64, 0x1, -R5 ;  /* 0x000000014040a824 */ /* 0x000fe200078e0a05 */
[----:B------:R-:W-:Y:S01]  /*1a70*/  ISETP.GT.U32.AND P2, PT, R5, R66, PT ;  /* 0x000000420500720c */ /* 0x000fe20003f44070 */
[----:B------:R-:W-:Y:S02]  /*1a80*/  IMAD.MOV R7, RZ, RZ, -R7 ;  /* 0x000000ffff077224 */ /* 0x000fe400078e0a07 */
[----:B------:R-:W-:-:S04]  /*1a90*/  IMAD.HI.U32 R9, R6, R70, RZ ;  /* 0x0000004606097227 */ /* 0x000fc800078e00ff */
[C---:B------:R-:W-:Y:S02]  /*1aa0*/  IMAD R78, R5.reuse, R7, R78 ;  /* 0x00000007054e7224 */ /* 0x040fe400078e024e */
[----:B------:R-:W-:Y:S02]  /*1ab0*/  @!P0 IMAD.IADD R62, R62, 0x1, -R5 ;  /* 0x000000013e3e8824 */ /* 0x000fe400078e0a05 */
[----:B------:R-:W-:Y:S01]  /*1ac0*/  IMAD.MOV R9, RZ, RZ, -R9 ;  /* 0x000000ffff097224 */ /* 0x000fe200078e0a09 */
[C---:B------:R-:W-:Y:S01]  /*1ad0*/  ISETP.GT.U32.AND P0, PT, R5.reuse, R78, PT ;  /* 0x0000004e0500720c */ /* 0x040fe20003f04070 */
[----:B------:R-:W-:Y:S01]  /*1ae0*/  @!P2 IMAD.IADD R66, R66, 0x1, -R5 ;  /* 0x000000014242a824 */ /* 0x000fe200078e0a05 */
[C---:B------:R-:W-:Y:S01]  /*1af0*/  ISETP.GT.U32.AND P2, PT, R5.reuse, R56, PT ;  /* 0x000000380500720c */ /* 0x040fe20003f44070 */
[----:B------:R-:W-:Y:S01]  /*1b00*/  @!P1 IMAD.MOV R48, RZ, RZ, -R48 ;  /* 0x000000ffff309224 */ /* 0x000fe200078e0a30 */
[C---:B------:R-:W-:Y:S01]  /*1b10*/  ISETP.GT.U32.AND P1, PT, R5.reuse, R40, PT ;  /* 0x000000280500720c */ /* 0x040fe20003f24070 */
[----:B------:R-:W-:-:S02]  /*1b20*/  IMAD R70, R5, R9, R70 ;  /* 0x0000000905467224 */ /* 0x000fc400078e0246 */
[----:B------:R-:W-:Y:S02]  /*1b30*/  VIADD R9, R15, 0x4 ;  /* 0x000000040f097836 */ /* 0x000fe40000000000 */
[----:B------:R-:W-:Y:S01]  /*1b40*/  @!P4 IMAD.MOV R54, RZ, RZ, -R54 ;  /* 0x000000ffff36c224 */ /* 0x000fe200078e0a36 */
[C---:B------:R-:W-:Y:S01]  /*1b50*/  ISETP.GT.U32.AND P4, PT, R5.reuse, R66, PT ;  /* 0x000000420500720c */ /* 0x040fe20003f84070 */
[----:B------:R-:W-:Y:S01]  /*1b60*/  @!P3 IMAD.MOV R46, RZ, RZ, -R46 ;  /* 0x000000ffff2eb224 */ /* 0x000fe200078e0a2e */
[----:B------:R-:W-:Y:S01]  /*1b70*/  IABS R76, R9 ;  /* 0x00000009004c7213 */ /* 0x000fe20000000000 */
[----:B------:R-:W-:Y:S01]  /*1b80*/  @!P0 IMAD.IADD R78, R78, 0x1, -R5 ;  /* 0x000000014e4e8824 */ /* 0x000fe200078e0a05 */
[----:B------:R-:W-:Y:S01]  /*1b90*/  ISETP.GT.U32.AND P3, PT, R5, R60, PT ;  /* 0x0000003c0500720c */ /* 0x000fe20003f64070 */
[----:B------:R-:W-:Y:S01]  /*1ba0*/  IMAD.HI.U32 R11, R6, R72, RZ ;  /* 0x00000048060b7227 */ /* 0x000fe200078e00ff */
[----:B------:R-:W-:-:S03]  /*1bb0*/  ISETP.GE.AND P0, PT, R31, RZ, PT ;  /* 0x000000ff1f00720c */ /* 0x000fc60003f06270 */
[----:B------:R-:W-:-:S04]  /*1bc0*/  IMAD.HI.U32 R13, R6, R74, RZ ;  /* 0x0000004a060d7227 */ /* 0x000fc800078e00ff */
[----:B------:R-:W-:-:S04]  /*1bd0*/  IMAD.HI.U32 R6, R6, R76, RZ ;  /* 0x0000004c06067227 */ /* 0x000fc800078e00ff */
[----:B------:R-:W-:Y:S01]  /*1be0*/  @!P5 IMAD.MOV R50, RZ, RZ, -R50 ;  /* 0x000000ffff32d224 */ /* 0x000fe200078e0a32 */
[C---:B------:R-:W-:Y:S01]  /*1bf0*/  ISETP.GT.U32.AND P5, PT, R5.reuse, R64, PT ;  /* 0x000000400500720c */ /* 0x040fe20003fa4070 */
[--C-:B------:R-:W-:Y:S01]  /*1c00*/  @!P2 IMAD.IADD R56, R56, 0x1, -R5.reuse ;  /* 0x000000013838a824 */ /* 0x100fe200078e0a05 */
[C---:B------:R-:W-:Y:S01]  /*1c10*/  ISETP.GT.U32.AND P2, PT, R5.reuse, R68, PT ;  /* 0x000000440500720c */ /* 0x040fe20003f44070 */
[----:B------:R-:W-:Y:S01]  /*1c20*/  @!P1 IMAD.IADD R40, R40, 0x1, -R5 ;  /* 0x0000000128289824 */ /* 0x000fe200078e0a05 */
[----:B------:R-:W-:Y:S01]  /*1c30*/  ISETP.GT.U32.AND P1, PT, R5, R70, PT ;  /* 0x000000460500720c */ /* 0x000fe20003f24070 */
[----:B------:R-:W-:Y:S02]  /*1c40*/  IMAD.MOV R11, RZ, RZ, -R11 ;  /* 0x000000ffff0b7224 */ /* 0x000fe400078e0a0b */
[----:B------:R-:W-:Y:S02]  /*1c50*/  IMAD.MOV R13, RZ, RZ, -R13 ;  /* 0x000000ffff0d7224 */ /* 0x000fe400078e0a0d */
[----:B------:R-:W-:-:S02]  /*1c60*/  IMAD.MOV R6, RZ, RZ, -R6 ;  /* 0x000000ffff067224 */ /* 0x000fc400078e0a06 */
[C---:B------:R-:W-:Y:S02]  /*1c70*/  IMAD R72, R5.reuse, R11, R72 ;  /* 0x0000000b05487224 */ /* 0x040fe400078e0248 */
[C---:B------:R-:W-:Y:S01]  /*1c80*/  IMAD R74, R5.reuse, R13, R74 ;  /* 0x0000000d054a7224 */ /* 0x040fe200078e024a */
[----:B------:R-:W-:Y:S01]  /*1c90*/  SHF.R.S32.HI R13, RZ, 0x7, R42 ;  /* 0x00000007ff0d7819 */ /* 0x000fe2000001142a */
[--C-:B------:R-:W-:Y:S02]  /*1ca0*/  @!P4 IMAD.IADD R66, R66, 0x1, -R5.reuse ;  /* 0x000000014242c824 */ /* 0x100fe400078e0a05 */
[C---:B------:R-:W-:Y:S01]  /*1cb0*/  IMAD R76, R5.reuse, R6, R76 ;  /* 0x00000006054c7224 */ /* 0x040fe200078e024c */
[C---:B------:R-:W-:Y:S01]  /*1cc0*/  ISETP.GT.U32.AND P4, PT, R5.reuse, R74, PT ;  /* 0x0000004a0500720c */ /* 0x040fe20003f84070 */
[--C-:B------:R-:W-:Y:S01]  /*1cd0*/  @!P3 IMAD.IADD R60, R60, 0x1, -R5.reuse ;  /* 0x000000013c3cb824 */ /* 0x100fe200078e0a05 */
[C---:B------:R-:W-:Y:S01]  /*1ce0*/  ISETP.GT.U32.AND P3, PT, R5.reuse, R72, PT ;  /* 0x000000480500720c */ /* 0x040fe20003f64070 */
[----:B------:R-:W-:Y:S01]  /*1cf0*/  @!P0 IMAD.MOV R66, RZ, RZ, -R66 ;  /* 0x000000ffff428224 */ /* 0x000fe200078e0a42 */
[----:B------:R-:W-:Y:S01]  /*1d00*/  ISETP.GT.U32.AND P0, PT, R5, R76, PT ;  /* 0x0000004c0500720c */ /* 0x000fe20003f04070 */
[--C-:B------:R-:W-:Y:S01]  /*1d10*/  @!P5 IMAD.IADD R64, R64, 0x1, -R5.reuse ;  /* 0x000000014040d824 */ /* 0x100fe200078e0a05 */
[----:B------:R-:W-:Y:S01]  /*1d20*/  ISETP.GE.AND P5, PT, R21, RZ, PT ;  /* 0x000000ff1500720c */ /* 0x000fe20003fa6270 */
[--C-:B------:R-:W-:Y:S01]  /*1d30*/  @!P2 IMAD.IADD R68, R68, 0x1, -R5.reuse ;  /* 0x000000014444a824 */ /* 0x100fe200078e0a05 */
[----:B------:R-:W-:Y:S01]  /*1d40*/  ISETP.GE.AND P2, PT, R23, RZ, PT ;  /* 0x000000ff1700720c */ /* 0x000fe20003f46270 */
[----:B------:R-:W-:Y:S01]  /*1d50*/  @!P1 IMAD.IADD R70, R70, 0x1, -R5 ;  /* 0x0000000146469824 */ /* 0x000fe200078e0a05 */
[----:B------:R-:W-:Y:S01]  /*1d60*/  ISETP.GE.AND P1, PT, R25, RZ, PT ;  /* 0x000000ff1900720c */ /* 0x000fe20003f26270 */
[----:B------:R-:W-:-:S02]  /*1d70*/  IMAD.MOV.U32 R58, RZ, RZ, R40 ;  /* 0x000000ffff3a7224 */ /* 0x000fc400078e0028 */
[--C-:B------:R-:W-:Y:S01]  /*1d80*/  @!P4 IMAD.IADD R74, R74, 0x1, -R5.reuse ;  /* 0x000000014a4ac824 */ /* 0x100fe200078e0a05 */
[----:B------:R-:W-:Y:S01]  /*1d90*/  ISETP.GT.U32.AND P4, PT, R5, R68, PT ;  /* 0x000000440500720c */ /* 0x000fe20003f84070 */
[--C-:B------:R-:W-:Y:S01]  /*1da0*/  @!P3 IMAD.IADD R72, R72, 0x1, -R5.reuse ;  /* 0x000000014848b824 */ /* 0x100fe200078e0a05 */
[----:B------:R-:W-:Y:S01]  /*1db0*/  ISETP.GE.AND P3, PT, R27, RZ, PT ;  /* 0x000000ff1b00720c */ /* 0x000fe20003f66270 */
[----:B------:R-:W-:Y:S02]  /*1dc0*/  @!P0 IMAD.IADD R76, R76, 0x1, -R5 ;  /* 0x000000014c4c8824 */ /* 0x000fe400078e0a05 */
[----:B------:R-:W-:Y:S01]  /*1dd0*/  @!P6 IMAD.MOV R56, RZ, RZ, -R56 ;  /* 0x000000ffff38e224 */ /* 0x000fe200078e0a38 */
[C---:B------:R-:W-:Y:S01]  /*1de0*/  ISETP.GT.U32.AND P6, PT, R5.reuse, R78, PT ;  /* 0x0000004e0500720c */ /* 0x040fe20003fc4070 */
[----:B------:R-:W-:Y:S01]  /*1df0*/  @!P5 IMAD.MOV R58, RZ, RZ, -R58 ;  /* 0x000000ffff3ad224 */ /* 0x000fe200078e0a3a */
[C---:B------:R-:W-:Y:S01]  /*1e00*/  ISETP.GT.U32.AND P5, PT, R5.reuse, R70, PT ;  /* 0x000000460500720c */ /* 0x040fe20003fa4070 */
[----:B------:R-:W-:Y:S01]  /*1e10*/  @!P2 IMAD.MOV R60, RZ, RZ, -R60 ;  /* 0x000000ffff3ca224 */ /* 0x000fe200078e0a3c */
[C---:B------:R-:W-:Y:S01]  /*1e20*/  ISETP.GT.U32.AND P2, PT, R5.reuse, R72, PT ;  /* 0x000000480500720c */ /* 0x040fe20003f44070 */
[----:B------:R-:W-:Y:S01]  /*1e30*/  @!P1 IMAD.MOV R62, RZ, RZ, -R62 ;  /* 0x000000ffff3e9224 */ /* 0x000fe200078e0a3e */
[C---:B------:R-:W-:Y:S01]  /*1e40*/  ISETP.GT.U32.AND P1, PT, R5.reuse, R74, PT ;  /* 0x0000004a0500720c */ /* 0x040fe20003f24070 */
[C---:B------:R-:W-:Y:S01]  /*1e50*/  IMAD.SHL.U32 R6, R42.reuse, 0x8, RZ ;  /* 0x000000082a067824 */ /* 0x040fe200078e00ff */
[----:B------:R-:W-:Y:S01]  /*1e60*/  ISETP.GT.U32.AND P0, PT, R5, R76, PT ;  /* 0x0000004c0500720c */ /* 0x000fe20003f04070 */
[----:B------:R-:W-:-:S02]  /*1e70*/  IMAD.SHL.U32 R7, R42, 0x2, RZ ;  /* 0x000000022a077824 */ /* 0x000fc400078e00ff */
[--C-:B------:R-:W-:Y:S01]  /*1e80*/  @!P4 IMAD.IADD R68, R68, 0x1, -R5.reuse ;  /* 0x000000014444c824 */ /* 0x100fe200078e0a05 */
[----:B------:R-:W-:Y:S01]  /*1e90*/  ISETP.GE.AND P4, PT, R17, RZ, PT ;  /* 0x000000ff1100720c */ /* 0x000fe20003f86270 */
[----:B------:R-:W-:Y:S01]  /*1ea0*/  @!P6 IMAD.IADD R78, R78, 0x1, -R5 ;  /* 0x000000014e4ee824 */ /* 0x000fe200078e0a05 */
[----:B------:R-:W-:Y:S01]  /*1eb0*/  LOP3.LUT R41, R6, 0x30, R7, 0x48, !PT ;  /* 0x0000003006297812 */ /* 0x000fe200078e4807 */
[----:B------:R-:W-:Y:S01]  /*1ec0*/  IMAD.SHL.U32 R7, R42, 0x40, RZ ;  /* 0x000000402a077824 */ /* 0x000fe200078e00ff */
[----:B------:R-:W-:Y:S01]  /*1ed0*/  ISETP.GE.AND P6, PT, R35, RZ, PT ;  /* 0x000000ff2300720c */ /* 0x000fe20003fc6270 */
[--C-:B------:R-:W-:Y:S01]  /*1ee0*/  @!P5 IMAD.IADD R70, R70, 0x1, -R5.reuse ;  /* 0x000000014646d824 */ /* 0x100fe200078e0a05 */
[----:B------:R-:W-:Y:S01]  /*1ef0*/  ISETP.GE.AND P5, PT, R19, RZ, PT ;  /* 0x000000ff1300720c */ /* 0x000fe20003fa6270 */
[--C-:B------:R-:W-:Y:S01]  /*1f00*/  @!P2 IMAD.IADD R72, R72, 0x1, -R5.reuse ;  /* 0x000000014848a824 */ /* 0x100fe200078e0a05 */
[----:B------:R-:W-:Y:S01]  /*1f10*/  ISETP.GE.AND P2, PT, R33, RZ, PT ;  /* 0x000000ff2100720c */ /* 0x000fe20003f46270 */
[--C-:B------:R-:W-:Y:S01]  /*1f20*/  @!P1 IMAD.IADD R74, R74, 0x1, -R5.reuse ;  /* 0x000000014a4a9824 */ /* 0x100fe200078e0a05 */
[----:B------:R-:W-:Y:S01]  /*1f30*/  ISETP.GE.AND P1, PT, R9, RZ, PT ;  /* 0x000000ff0900720c */ /* 0x000fe20003f26270 */
[----:B------:R-:W-:Y:S01]  /*1f40*/  @!P0 IMAD.IADD R76, R76, 0x1, -R5 ;  /* 0x000000014c4c8824 */ /* 0x000fe200078e0a05 */
[----:B------:R-:W-:Y:S01]  /*1f50*/  LOP3.LUT R11, R7, 0x1c0, RZ, 0xc0, !PT ;  /* 0x000001c0070b7812 */ /* 0x000fe200078ec0ff */
[----:B------:R-:W-:Y:S01]  /*1f60*/  @!P3 IMAD.MOV R64, RZ, RZ, -R64 ;  /* 0x000000ffff40b224 */ /* 0x000fe200078e0a40 */
[----:B------:R-:W-:Y:S01]  /*1f70*/  ISETP.NE.AND P0, PT, R29, RZ, PT ;  /* 0x000000ff1d00720c */ /* 0x000fe20003f05270 */
[----:B------:R-:W-:Y:S01]  /*1f80*/  @!P4 IMAD.MOV R68, RZ, RZ, -R68 ;  /* 0x000000ffff44c224 */ /* 0x000fe200078e0a44 */
[----:B------:R-:W-:Y:S01]  /*1f90*/  LOP3.LUT R5, RZ, R29, RZ, 0x33, !PT ;  /* 0x0000001dff057212 */ /* 0x000fe200078e33ff */
[----:B------:R-:W-:Y:S01]  /*1fa0*/  VIADD R11, R11, UR4 ;  /* 0x000000040b0b7c36 */ /* 0x000fe20008000000 */
[----:B------:R-:W-:Y:S01]  /*1fb0*/  ISETP.GE.AND P3, PT, R15, RZ, PT ;  /* 0x000000ff0f00720c */ /* 0x000fe20003f66270 */
[----:B------:R-:W-:Y:S01]  /*1fc0*/  @!P5 IMAD.MOV R70, RZ, RZ, -R70 ;  /* 0x000000ffff46d224 */ /* 0x000fe200078e0a46 */
[C---:B------:R-:W-:Y:S01]  /*1fd0*/  LOP3.LUT R6, R42.reuse, 0xe0, RZ, 0xc0, !PT ;  /* 0x000000e02a067812 */ /* 0x040fe200078ec0ff */
[----:B------:R-:W-:Y:S01]  /*1fe0*/  @!P2 IMAD.MOV R72, RZ, RZ, -R72 ;  /* 0x000000ffff48a224 */ /* 0x000fe200078e0a48 */
[----:B------:R-:W-:Y:S01]  /*1ff0*/  SEL R14, R5, R14, !P0 ;  /* 0x0000000e050e7207 */ /* 0x000fe20004000000 */
[----:B------:R-:W-:Y:S01]  /*2000*/  @!P6 IMAD.MOV R74, RZ, RZ, -R74 ;  /* 0x000000ffff4ae224 */ /* 0x000fe200078e0a4a */
[----:B------:R-:W-:Y:S01]  /*2010*/  LOP3.LUT R9, R42, 0x3, RZ, 0xc0, !PT ;  /* 0x000000032a097812 */ /* 0x000fe200078ec0ff */
[----:B------:R-:W-:Y:S01]  /*2020*/  IMAD R6, R6, 0x10, R11 ;  /* 0x0000001006067824 */ /* 0x000fe200078e020b */
[----:B------:R-:W-:Y:S01]  /*2030*/  SGXT R7, R13, 0x1 ;  /* 0x000000010d07781a */ /* 0x000fe20000000200 */
[----:B------:R-:W-:Y:S01]  /*2040*/  IMAD R14, R14, UR34, RZ ;  /* 0x000000220e0e7c24 */ /* 0x000fe2000f8e02ff */
[----:B------:R-:W-:Y:S01]  /*2050*/  SEL R20, R5, R20, !P0 ;  /* 0x0000001405147207 */ /* 0x000fe20004000000 */
[----:B------:R-:W-:Y:S01]  /*2060*/  IMAD R40, R9, 0x88, RZ ;  /* 0x0000008809287824 */ /* 0x000fe200078e02ff */
[----:B------:R-:W-:Y:S01]  /*2070*/  SEL R22, R5, R22, !P0 ;  /* 0x0000001605167207 */ /* 0x000fe20004000000 */
[----:B------:R-:W-:Y:S01]  /*2080*/  IMAD.IADD R41, R41, 0x1, R6 ;  /* 0x0000000129297824 */ /* 0x000fe200078e0206 */
[C---:B------:R-:W-:Y:S01]  /*2090*/  SEL R16, R5.reuse, R16, !P0 ;  /* 0x0000001005107207 */ /* 0x040fe20004000000 */
[----:B------:R-:W-:Y:S01]  /*20a0*/  @!P1 IMAD.MOV R76, RZ, RZ, -R76 ;  /* 0x000000ffff4c9224 */ /* 0x000fe200078e0a4c */
[----:B------:R-:W-:Y:S01]  /*20b0*/  SEL R18, R5, R18, !P0 ;  /* 0x0000001205127207 */ /* 0x000fe20004000000 */
[----:B------:R-:W-:Y:S01]  /*20c0*/  IMAD R20, R20, UR34, RZ ;  /* 0x0000002214147c24 */ /* 0x000fe2000f8e02ff */
[C---:B------:R-:W-:Y:S01]  /*20d0*/  LOP3.LUT R9, R7.reuse, 0x88, RZ, 0xc0, !PT ;  /* 0x0000008807097812 */ /* 0x040fe200078ec0ff */
[----:B------:R-:W-:Y:S01]  /*20e0*/  @!P3 IMAD.MOV R78, RZ, RZ, -R78 ;  /* 0x000000ffff4eb224 */ /* 0x000fe200078e0a4e */
[----:B------:R-:W-:Y:S01]  /*20f0*/  LOP3.LUT R7, R7, 0x90, RZ, 0xc0, !PT ;  /* 0x0000009007077812 */ /* 0x000fe200078ec0ff */
[----:B------:R-:W-:Y:S01]  /*2100*/  IMAD R22, R22, UR34, RZ ;  /* 0x0000002216167c24 */ /* 0x000fe2000f8e02ff */
[----:B------:R-:W-:Y:S01]  /*2110*/  IADD3 R6, P5, R14, UR32, RZ ;  /* 0x000000200e067c10 */ /* 0x000fe2000ffbe0ff */
[----:B------:R-:W-:Y:S01]  /*2120*/  IMAD R16, R16, UR34, RZ ;  /* 0x0000002210107c24 */ /* 0x000fe2000f8e02ff */
[----:B------:R-:W-:Y:S01]  /*2130*/  LOP3.LUT R39, R40, R39, RZ, 0xfc, !PT ;  /* 0x0000002728277212 */ /* 0x000fe200078efcff */
[----:B------:R-:W-:Y:S01]  /*2140*/  IMAD R18, R18, UR34, RZ ;  /* 0x0000002212127c24 */ /* 0x000fe2000f8e02ff */
[----:B------:R-:W-:-:S02]  /*2150*/  SEL R30, R5, R30, !P0 ;  /* 0x0000001e051e7207 */ /* 0x000fc40004000000 */
[--C-:B------:R-:W-:Y:S02]  /*2160*/  LOP3.LUT R40, R9, 0x7f, R42.reuse, 0x78, !PT ;  /* 0x0000007f09287812 */ /* 0x100fe400078e782a */
[----:B------:R-:W-:Y:S01]  /*2170*/  LOP3.LUT R42, R7, 0x7f, R42, 0x78, !PT ;  /* 0x0000007f072a7812 */ /* 0x000fe200078e782a */
[----:B------:R-:W-:Y:S01]  /*2180*/  IMAD R30, R30, UR34, RZ ;  /* 0x000000221e1e7c24 */ /* 0x000fe2000f8e02ff */
[C---:B------:R-:W-:Y:S02]  /*2190*/  SEL R8, R5.reuse, R8, !P0 ;  /* 0x0000000805087207 */ /* 0x040fe40004000000 */
[C---:B------:R-:W-:Y:S02]  /*21a0*/  SEL R10, R5.reuse, R10, !P0 ;  /* 0x0000000a050a7207 */ /* 0x040fe40004000000 */
[C---:B------:R-:W-:Y:S01]  /*21b0*/  SEL R12, R5.reuse, R12, !P0 ;  /* 0x0000000c050c7207 */ /* 0x040fe20004000000 */
[----:B------:R-:W-:Y:S01]  /*21c0*/  IMAD R8, R8, UR34, RZ ;  /* 0x0000002208087c24 */ /* 0x000fe2000f8e02ff */
[C---:B------:R-:W-:Y:S01]  /*21d0*/  SEL R24, R5.reuse, R24, !P0 ;  /* 0x0000001805187207 */ /* 0x040fe20004000000 */
[----:B------:R-:W-:Y:S01]  /*21e0*/  IMAD R10, R10, UR34, RZ ;  /* 0x000000220a0a7c24 */ /* 0x000fe2000f8e02ff */
[C---:B------:R-:W-:Y:S01]  /*21f0*/  SEL R26, R5.reuse, R26, !P0 ;  /* 0x0000001a051a7207 */ /* 0x040fe20004000000 */
[----:B------:R-:W-:Y:S01]  /*2200*/  IMAD R12, R12, UR34, RZ ;  /* 0x000000220c0c7c24 */ /* 0x000fe2000f8e02ff */
[----:B------:R-:W-:-:S02]  /*2210*/  SEL R28, R5, R28, !P0 ;  /* 0x0000001c051c7207 */ /* 0x000fc40004000000 */
[C---:B------:R-:W-:Y:S02]  /*2220*/  SEL R32, R5.reuse, R32, !P0 ;  /* 0x0000002005207207 */ /* 0x040fe40004000000 */
[C---:B------:R-:W-:Y:S01]  /*2230*/  SEL R34, R5.reuse, R34, !P0 ;  /* 0x0000002205227207 */ /* 0x040fe20004000000 */
[----:B------:R-:W-:Y:S01]  /*2240*/  IMAD R28, R28, UR34, RZ ;  /* 0x000000221c1c7c24 */ /* 0x000fe2000f8e02ff */
        /* <DEDUP_REMOVED lines=34> */
[----:B------:R-:W-:Y:S01]  /*2470*/  R2UR UR6, R6 ;  /* 0x00000000060672ca */ /* 0x000fe200000e0000 */
[----:B------:R-:W-:Y:S01]  /*2480*/  IMAD R74, R74, UR34, RZ ;  /* 0x000000224a4a7c24 */ /* 0x000fe2000f8e02ff */
[----:B------:R-:W-:Y:S01]  /*2490*/  IADD3 R7, P1, R20, UR32, RZ ;  /* 0x0000002014077c10 */ /* 0x000fe2000ff3e0ff */
[----:B------:R-:W-:Y:S01]  /*24a0*/  IMAD R76, R76, UR34, RZ ;  /* 0x000000224c4c7c24 */ /* 0x000fe2000f8e02ff */
[----:B------:R-:W-:-:S02]  /*24b0*/  SEL R5, R5, R78, !P0 ;  /* 0x0000004e05057207 */ /* 0x000fc40004000000 */
[----:B------:R-:W-:Y:S02]  /*24c0*/  IADD3 R6, P2, R22, UR32, RZ ;  /* 0x0000002016067c10 */ /* 0x000fe4000ff5e0ff */
[----:B------:R-:W-:Y:S01]  /*24d0*/  IADD3 R11, P6, R16, UR32, RZ ;  /* 0x00000020100b7c10 */ /* 0x000fe2000ffde0ff */
[----:B------:R-:W-:Y:S01]  /*24e0*/  IMAD R5, R5, UR34, RZ ;  /* 0x0000002205057c24 */ /* 0x000fe2000f8e02ff */
[----:B------:R-:W-:Y:S02]  /*24f0*/  IADD3 R9, P0, R18, UR32, RZ ;  /* 0x0000002012097c10 */ /* 0x000fe4000ff1e0ff */
[----:B------:R-:W-:Y:S02]  /*2500*/  SHF.R.S32.HI R25, RZ, 0x1f, R16 ;  /* 0x0000001fff197819 */ /* 0x000fe40000011410 */
[----:B------:R-:W-:Y:S01]  /*2510*/  R2UR UR9, R7 ;  /* 0x00000000070972ca */ /* 0x000fe200000e0000 */
[----:B------:R-:W-:Y:S01]  /*2520*/  IMAD R7, R26, UR34, RZ ;  /* 0x000000221a077c24 */ /* 0x000fe2000f8e02ff */
[----:B------:R-:W-:Y:S01]  /*2530*/  R2UR UR10, R6 ;  /* 0x00000000060a72ca */ /* 0x000fe200000e0000 */
[----:B------:R-:W-:Y:S01]  /*2540*/  IMAD R6, R24, UR34, RZ ;  /* 0x0000002218067c24 */ /* 0x000fe2000f8e02ff */
[----:B------:R-:W-:Y:S01]  /*2550*/  R2UR UR8, R9 ;  /* 0x00000000090872ca */ /* 0x000fe200000e0000 */
[----:B------:R-:W-:Y:S01]  /*2560*/  ULDC.64 UR34, c[0x0][0x210] ;  /* 0x0000840000227ab9 */ /* 0x000fe20000000a00 */
[----:B------:R-:W-:-:S02]  /*2570*/  SHF.R.S32.HI R26, RZ, 0x1f, R14 ;  /* 0x0000001fff1a7819 */ /* 0x000fc4000001140e */
[----:B------:R-:W-:Y:S02]  /*2580*/  IADD3.X R25, R25, UR33, RZ, P6, !PT ;  /* 0x0000002119197c10 */ /* 0x000fe4000b7fe4ff */
[----:B------:R-:W-:Y:S02]  /*2590*/  IADD3 R9, P6, R30, UR32, RZ ;  /* 0x000000201e097c10 */ /* 0x000fe4000ffde0ff */
[----:B------:R-:W-:Y:S02]  /*25a0*/  SHF.R.S32.HI R22, RZ, 0x1f, R22 ;  /* 0x0000001fff167819 */ /* 0x000fe40000011416 */
[----:B------:R-:W-:Y:S02]  /*25b0*/  R2UR UR7, R11 ;  /* 0x000000000b0772ca */ /* 0x000fe400000e0000 */
[----:B------:R-:W-:Y:S02]  /*25c0*/  IADD3.X R26, R26, UR33, RZ, P5, !PT ;  /* 0x000000211a1a7c10 */ /* 0x000fe4000affe4ff */
[----:B------:R-:W-:-:S02]  /*25d0*/  IADD3 R14, P3, R6, UR32, RZ ;  /* 0x00000020060e7c10 */ /* 0x000fc4000ff7e0ff */
[----:B------:R-:W-:Y:S02]  /*25e0*/  IADD3 R13, P4, R7, UR32, RZ ;  /* 0x00000020070d7c10 */ /* 0x000fe4000ff9e0ff */
[----:B------:R-:W-:Y:S02]  /*25f0*/  IADD3 R11, P5, R28, UR32, RZ ;  /* 0x000000201c0b7c10 */ /* 0x000fe4000ffbe0ff */
[----:B------:R-:W-:Y:S02]  /*2600*/  R2UR UR14, R9 ;  /* 0x00000000090e72ca */ /* 0x000fe400000e0000 */
[----:B------:R-:W-:Y:S02]  /*2610*/  SHF.R.S32.HI R24, RZ, 0x1f, R18 ;  /* 0x0000001fff187819 */ /* 0x000fe40000011412 */
[----:B------:R-:W-:Y:S02]  /*2620*/  SHF.R.S32.HI R23, RZ, 0x1f, R20 ;  /* 0x0000001fff177819 */ /* 0x000fe40000011414 */
[----:B------:R-:W-:-:S02]  /*2630*/  SHF.R.S32.HI R21, RZ, 0x1f, R6 ;  /* 0x0000001fff157819 */ /* 0x000fc40000011406 */
[----:B------:R-:W-:Y:S02]  /*2640*/  IADD3.X R22, R22, UR33, RZ, P2, !PT ;  /* 0x0000002116167c10 */ /* 0x000fe400097fe4ff */
[----:B------:R-:W-:Y:S02]  /*2650*/  IADD3 R9, P2, R44, UR32, RZ ;  /* 0x000000202c097c10 */ /* 0x000fe4000ff5e0ff */
[----:B------:R-:W-:Y:S02]  /*2660*/  SHF.R.S32.HI R19, RZ, 0x1f, R28 ;  /* 0x0000001fff137819 */ /* 0x000fe4000001141c */
[----:B------:R-:W-:Y:S02]  /*2670*/  SHF.R.S32.HI R18, RZ, 0x1f, R30 ;  /* 0x0000001fff127819 */ /* 0x000fe4000001141e */
[----:B------:R-:W-:Y:S02]  /*2680*/  R2UR UR12, R13 ;  /* 0x000000000d0c72ca */ /* 0x000fe400000e0000 */
[----:B------:R-:W-:-:S02]  /*2690*/  R2UR UR13, R11 ;  /* 0x000000000b0d72ca */ /* 0x000fc400000e0000 */
[----:B------:R-:W-:Y:S02]  /*26a0*/  IADD3.X R24, R24, UR33, RZ, P0, !PT ;  /* 0x0000002118187c10 */ /* 0x000fe400087fe4ff */
[----:B------:R-:W-:Y:S02]  /*26b0*/  IADD3.X R23, R23, UR33, RZ, P1, !PT ;  /* 0x0000002117177c10 */ /* 0x000fe40008ffe4ff */
[----:B------:R-:W-:Y:S02]  /*26c0*/  IADD3.X R21, R21, UR33, RZ, P3, !PT ;  /* 0x0000002115157c10 */ /* 0x000fe40009ffe4ff */
[----:B------:R-:W-:Y:S02]  /*26d0*/  R2UR UR11, R14 ;  /* 0x000000000e0b72ca */ /* 0x000fe400000e0000 */
[----:B------:R-:W-:Y:S02]  /*26e0*/  IADD3 R13, P0, R32, UR32, RZ ;  /* 0x00000020200d7c10 */ /* 0x000fe4000ff1e0ff */
[----:B------:R-:W-:-:S02]  /*26f0*/  IADD3 R11, P1, R34, UR32, RZ ;  /* 0x00000020220b7c10 */ /* 0x000fc4000ff3e0ff */
[----:B------:R-:W-:Y:S02]  /*2700*/  IADD3 R6, P3, R46, UR32, RZ ;  /* 0x000000202e067c10 */ /* 0x000fe4000ff7e0ff */
[----:B------:R-:W-:Y:S02]  /*2710*/  R2UR UR17, R9 ;  /* 0x00000000091172ca */ /* 0x000fe400000e0000 */
[----:B------:R-:W-:Y:S02]  /*2720*/  SHF.R.S32.HI R20, RZ, 0x1f, R7 ;  /* 0x0000001fff147819 */ /* 0x000fe40000011407 */
[----:B------:R-:W-:Y:S02]  /*2730*/  SHF.R.S32.HI R17, RZ, 0x1f, R32 ;  /* 0x0000001fff117819 */ /* 0x000fe40000011420 */
[----:B------:R-:W-:Y:S02]  /*2740*/  IADD3.X R19, R19, UR33, RZ, P5, !PT ;  /* 0x0000002113137c10 */ /* 0x000fe4000affe4ff */
[----:B------:R-:W-:-:S02]  /*2750*/  IADD3.X R18, R18, UR33, RZ, P6, !PT ;  /* 0x0000002112127c10 */ /* 0x000fc4000b7fe4ff */
[----:B------:R-:W-:Y:S02]  /*2760*/  IADD3 R9, P5, R50, UR32, RZ ;  /* 0x0000002032097c10 */ /* 0x000fe4000ffbe0ff */
[----:B------:R-:W-:Y:S02]  /*2770*/  IADD3 R7, P6, R52, UR32, RZ ;  /* 0x0000002034077c10 */ /* 0x000fe4000ffde0ff */
[----:B------:R-:W-:Y:S02]  /*2780*/  SHF.R.S32.HI R15, RZ, 0x1f, R44 ;  /* 0x0000001fff0f7819 */ /* 0x000fe4000001142c */
[----:B------:R-:W-:Y:S02]  /*2790*/  SHF.R.S32.HI R14, RZ, 0x1f, R46 ;  /* 0x0000001fff0e7819 */ /* 0x000fe4000001142e */
[----:B------:R-:W-:Y:S02]  /*27a0*/  R2UR UR15, R13 ;  /* 0x000000000d0f72ca */ /* 0x000fe400000e0000 */
[----:B------:R-:W-:-:S02]  /*27b0*/  R2UR UR16, R11 ;  /* 0x000000000b1072ca */ /* 0x000fc400000e0000 */
[----:B------:R-:W-:Y:S02]  /*27c0*/  R2UR UR18, R6 ;  /* 0x00000000061272ca */ /* 0x000fe400000e0000 */
[----:B------:R-:W-:Y:S02]  /*27d0*/  IADD3.X R20, R20, UR33, RZ, P4, !PT ;  /* 0x0000002114147c10 */ /* 0x000fe4000a7fe4ff */
[----:B------:R-:W-:Y:S02]  /*27e0*/  IADD3.X R17, R17, UR33, RZ, P0, !PT ;  /* 0x0000002111117c10 */ /* 0x000fe400087fe4ff */
[----:B------:R-:W-:Y:S02]  /*27f0*/  IADD3 R11, P4, R48, UR32, RZ ;  /* 0x00000020300b7c10 */ /* 0x000fe4000ff9e0ff */
[----:B------:R-:W-:Y:S02]  /*2800*/  IADD3 R6, P0, R54, UR32, RZ ;  /* 0x0000002036067c10 */ /* 0x000fe4000ff1e0ff */
[----:B------:R-:W-:-:S02]  /*2810*/  R2UR UR20, R9 ;  /* 0x00000000091472ca */ /* 0x000fc400000e0000 */
[----:B------:R-:W-:Y:S02]  /*2820*/  R2UR UR21, R7 ;  /* 0x00000000071572ca */ /* 0x000fe400000e0000 */
[----:B------:R-:W-:Y:S02]  /*2830*/  SHF.R.S32.HI R13, RZ, 0x1f, R48 ;  /* 0x0000001fff0d7819 */ /* 0x000fe40000011430 */
[----:B------:R-:W-:Y:S02]  /*2840*/  IADD3.X R15, R15, UR33, RZ, P2, !PT ;  /* 0x000000210f0f7c10 */ /* 0x000fe400097fe4ff */
[----:B------:R-:W-:Y:S02]  /*2850*/  IADD3.X R14, R14, UR33, RZ, P3, !PT ;  /* 0x000000210e0e7c10 */ /* 0x000fe40009ffe4ff */
[----:B------:R-:W-:Y:S02]  /*2860*/  IADD3 R9, P2, R58, UR32, RZ ;  /* 0x000000203a097c10 */ /* 0x000fe4000ff5e0ff */
[----:B------:R-:W-:-:S02]  /*2870*/  IADD3 R7, P3, R60, UR32, RZ ;  /* 0x000000203c077c10 */ /* 0x000fc4000ff7e0ff */
[----:B------:R-:W-:Y:S02]  /*2880*/  R2UR UR22, R6 ;  /* 0x00000000061672ca */ /* 0x000fe400000e0000 */
[----:B------:R-:W-:Y:S02]  /*2890*/  IADD3.X R13, R13, UR33, RZ, P4, !PT ;  /* 0x000000210d0d7c10 */ /* 0x000fe4000a7fe4ff */
[----:B------:R-:W-:Y:S02]  /*28a0*/  SHF.R.S32.HI R16, RZ, 0x1f, R34 ;  /* 0x0000001fff107819 */ /* 0x000fe40000011422 */
[----:B------:R-:W-:Y:S02]  /*28b0*/  IADD3 R6, P4, R62, UR32, RZ ;  /* 0x000000203e067c10 */ /* 0x000fe4000ff9e0ff */
[----:B------:R-:W-:Y:S02]  /*28c0*/  R2UR UR24, R9 ;  /* 0x00000000091872ca */ /* 0x000fe400000e0000 */
[----:B------:R-:W-:-:S02]  /*28d0*/  R2UR UR25, R7 ;  /* 0x00000000071972ca */ /* 0x000fc400000e0000 */
[----:B------:R-:W-:Y:S02]  /*28e0*/  SHF.R.S32.HI R9, RZ, 0x1f, R50 ;  /* 0x0000001fff097819 */ /* 0x000fe40000011432 */
[----:B------:R-:W-:Y:S02]  /*28f0*/  SHF.R.S32.HI R7, RZ, 0x1f, R52 ;  /* 0x0000001fff077819 */ /* 0x000fe40000011434 */
[----:B------:R-:W-:Y:S02]  /*2900*/  R2UR UR19, R11 ;  /* 0x000000000b1372ca */ /* 0x000fe400000e0000 */
[----:B------:R-:W-:Y:S02]  /*2910*/  IADD3.X R16, R16, UR33, RZ, P1, !PT ;  /* 0x0000002110107c10 */ /* 0x000fe40008ffe4ff */
[----:B------:R-:W-:Y:S02]  /*2920*/  R2UR UR26, R6 ;  /* 0x00000000061a72ca */ /* 0x000fe400000e0000 */
[----:B------:R-:W-:-:S02]  /*2930*/  IADD3 R11, P1, R56, UR32, RZ ;  /* 0x00000020380b7c10 */ /* 0x000fc4000ff3e0ff */
[----:B------:R-:W-:Y:S02]  /*2940*/  SHF.R.S32.HI R6, RZ, 0x1f, R54 ;  /* 0x0000001fff067819 */ /* 0x000fe40000011436 */
[----:B------:R-:W-:Y:S02]  /*2950*/  IADD3.X R9, R9, UR33, RZ, P5, !PT ;  /* 0x0000002109097c10 */ /* 0x000fe4000affe4ff */
[----:B------:R-:W-:Y:S02]  /*2960*/  IADD3.X R7, R7, UR33, RZ, P6, !PT ;  /* 0x0000002107077c10 */ /* 0x000fe4000b7fe4ff */
[----:B------:R-:W-:Y:S02]  /*2970*/  R2UR UR23, R11 ;  /* 0x000000000b1772ca */ /* 0x000fe400000e0000 */
[----:B------:R-:W-:Y:S02]  /*2980*/  IADD3.X R6, R6, UR33, RZ, P0, !PT ;  /* 0x0000002106067c10 */ /* 0x000fe400087fe4ff */
[----:B------:R-:W-:-:S02]  /*2990*/  R2UR UR51, R9 ;  /* 0x00000000093372ca */ /* 0x000fc400000e0000 */
[----:B------:R-:W-:Y:S02]  /*29a0*/  R2UR UR52, R7 ;  /* 0x00000000073472ca */ /* 0x000fe400000e0000 */
[----:B------:R-:W-:Y:S02]  /*29b0*/  SHF.R.S32.HI R11, RZ, 0x1f, R56 ;  /* 0x0000001fff0b7819 */ /* 0x000fe40000011438 */
[----:B------:R-:W-:Y:S02]  /*29c0*/  SHF.R.S32.HI R9, RZ, 0x1f, R58 ;  /* 0x0000001fff097819 */ /* 0x000fe4000001143a */
[----:B------:R-:W-:Y:S02]  /*29d0*/  SHF.R.S32.HI R7, RZ, 0x1f, R60 ;  /* 0x0000001fff077819 */ /* 0x000fe4000001143c */
[----:B------:R-:W-:Y:S02]  /*29e0*/  SHF.R.S32.HI R62, RZ, 0x1f, R62 ;  /* 0x0000001fff3e7819 */ /* 0x000fe4000001143e */
[----:B------:R-:W-:-:S02]  /*29f0*/  R2UR UR53, R6 ;  /* 0x00000000063572ca */ /* 0x000fc400000e0000 */
[----:B------:R-:W-:Y:S02]  /*2a00*/  IADD3.X R11, R11, UR33, RZ, P1, !PT ;  /* 0x000000210b0b7c10 */ /* 0x000fe40008ffe4ff */
[----:B------:R-:W-:Y:S02]  /*2a10*/  IADD3.X R9, R9, UR33, RZ, P2, !PT ;  /* 0x0000002109097c10 */ /* 0x000fe400097fe4ff */
[----:B------:R-:W-:Y:S02]  /*2a20*/  IADD3.X R7, R7, UR33, RZ, P3, !PT ;  /* 0x0000002107077c10 */ /* 0x000fe40009ffe4ff */
[----:B------:R-:W-:Y:S02]  /*2a30*/  IADD3.X R6, R62, UR33, RZ, P4, !PT ;  /* 0x000000213e067c10 */ /* 0x000fe4000a7fe4ff */
[----:B------:R-:W-:Y:S02]  /*2a40*/  R2UR UR54, R11 ;  /* 0x000000000b3672ca */ /* 0x000fe400000e0000 */
[----:B------:R-:W-:-:S02]  /*2a50*/  R2UR UR55, R9 ;  /* 0x00000000093772ca */ /* 0x000fc400000e0000 */
[----:B------:R-:W-:Y:S02]  /*2a60*/  R2UR UR56, R7 ;  /* 0x00000000073872ca */ /* 0x000fe400000e0000 */
[----:B------:R-:W-:Y:S02]  /*2a70*/  R2UR UR57, R6 ;  /* 0x00000000063972ca */ /* 0x000fe400000e0000 */
[----:B------:R-:W-:Y:S02]  /*2a80*/  IADD3 R30, P5, R64, UR32, RZ ;  /* 0x00000020401e7c10 */ /* 0x000fe4000ffbe0ff */
[----:B------:R-:W-:Y:S02]  /*2a90*/  IADD3 R29, P6, R66, UR32, RZ ;  /* 0x00000020421d7c10 */ /* 0x000fe4000ffde0ff */
[----:B------:R-:W-:Y:S02]  /*2aa0*/  IADD3 R28, P0, R68, UR32, RZ ;  /* 0x00000020441c7c10 */ /* 0x000fe4000ff1e0ff */
[----:B------:R-:W-:-:S02]  /*2ab0*/  IADD3 R27, P1, R70, UR32, RZ ;  /* 0x00000020461b7c10 */ /* 0x000fc4000ff3e0ff */
[----:B------:R-:W-:Y:S02]  /*2ac0*/  SHF.R.S32.HI R11, RZ, 0x1f, R64 ;  /* 0x0000001fff0b7819 */ /* 0x000fe40000011440 */
[----:B------:R-:W-:Y:S02]  /*2ad0*/  SHF.R.S32.HI R9, RZ, 0x1f, R66 ;  /* 0x0000001fff097819 */ /* 0x000fe40000011442 */
[----:B------:R-:W-:Y:S02]  /*2ae0*/  SHF.R.S32.HI R7, RZ, 0x1f, R68 ;  /* 0x0000001fff077819 */ /* 0x000fe40000011444 */
[----:B------:R-:W-:Y:S02]  /*2af0*/  SHF.R.S32.HI R6, RZ, 0x1f, R70 ;  /* 0x0000001fff067819 */ /* 0x000fe40000011446 */
[----:B------:R-:W-:Y:S02]  /*2b00*/  IADD3.X R11, R11, UR33, RZ, P5, !PT ;  /* 0x000000210b0b7c10 */ /* 0x000fe4000affe4ff */
[----:B------:R-:W-:-:S02]  /*2b10*/  IADD3.X R9, R9, UR33, RZ, P6, !PT ;  /* 0x0000002109097c10 */ /* 0x000fc4000b7fe4ff */
[----:B------:R-:W-:Y:S02]  /*2b20*/  IADD3.X R7, R7, UR33, RZ, P0, !PT ;  /* 0x0000002107077c10 */ /* 0x000fe400087fe4ff */
[----:B------:R-:W-:Y:S02]  /*2b30*/  IADD3.X R6, R6, UR33, RZ, P1, !PT ;  /* 0x0000002106067c10 */ /* 0x000fe40008ffe4ff */
[----:B------:R-:W-:Y:S02]  /*2b40*/  IADD3 R49, P6, R8, UR32, RZ ;  /* 0x0000002008317c10 */ /* 0x000fe4000ffde0ff */
[----:B------:R-:W-:Y:S02]  /*2b50*/  IADD3 R48, P0, R10, UR32, RZ ;  /* 0x000000200a307c10 */ /* 0x000fe4000ff1e0ff */
[----:B------:R-:W-:Y:S02]  /*2b60*/  IADD3 R47, P1, R12, UR32, RZ ;  /* 0x000000200c2f7c10 */ /* 0x000fe4000ff3e0ff */
[----:B------:R-:W-:-:S02]  /*2b70*/  IADD3 R46, P2, R72, UR32, RZ ;  /* 0x00000020482e7c10 */ /* 0x000fc4000ff5e0ff */
[----:B------:R-:W-:Y:S02]  /*2b80*/  IADD3 R45, P3, R74, UR32, RZ ;  /* 0x000000204a2d7c10 */ /* 0x000fe4000ff7e0ff */
[----:B------:R-:W-:Y:S02]  /*2b90*/  IADD3 R44, P4, R76, UR32, RZ ;  /* 0x000000204c2c7c10 */ /* 0x000fe4000ff9e0ff */
[----:B------:R-:W-:Y:S01]  /*2ba0*/  IADD3 R43, P5, R5, UR32, RZ ;  /* 0x00000020052b7c10 */ /* 0x000fe2000ffbe0ff */
[----:B------:R-:W-:Y:S01]  /*2bb0*/  ULDC UR32, c[0x0][0x234] ;  /* 0x00008d0000207ab9 */ /* 0x000fe20000000800 */
[----:B------:R-:W-:Y:S01]  /*2bc0*/  SHF.R.S32.HI R8, RZ, 0x1f, R8 ;  /* 0x0000001fff087819 */ /* 0x000fe20000011408 */
[----:B------:R-:W-:Y:S01]  /*2bd0*/  IMAD R4, R4, UR32, RZ ;  /* 0x0000002004047c24 */ /* 0x000fe2000f8e02ff */
[----:B------:R-:W-:Y:S01]  /*2be0*/  R2UR UR27, R30 ;  /* 0x000000001e1b72ca */ /* 0x000fe200000e0000 */
[----:B------:R-:W-:Y:S01]  /*2bf0*/  USHF.R.S32.HI UR32, URZ, 0x1f, UR5 ;  /* 0x0000001f3f207899 */ /* 0x000fe20008011405 */
[----:B------:R-:W-:-:S02]  /*2c00*/  R2UR UR28, R29 ;  /* 0x000000001d1c72ca */ /* 0x000fc400000e0000 */
[----:B------:R-:W-:Y:S01]  /*2c10*/  R2UR UR29, R28 ;  /* 0x000000001c1d72ca */ /* 0x000fe200000e0000 */
[----:B------:R-:W-:Y:S01]  /*2c20*/  ULEA.HI UR5, UR32, UR5, URZ, 0x6 ;  /* 0x0000000520057291 */ /* 0x000fe2000f8f303f */
[----:B------:R-:W-:Y:S02]  /*2c30*/  R2UR UR58, R11 ;  /* 0x000000000b3a72ca */ /* 0x000fe400000e0000 */
[----:B------:R-:W-:Y:S01]  /*2c40*/  R2UR UR59, R9 ;  /* 0x00000000093b72ca */ /* 0x000fe200000e0000 */
[----:B------:R-:W-:Y:S01]  /*2c50*/  USHF.R.S32.HI UR5, URZ, 0x6, UR5 ;  /* 0x000000063f057899 */ /* 0x000fe20008011405 */
[----:B------:R-:W-:Y:S02]  /*2c60*/  R2UR UR60, R7 ;  /* 0x00000000073c72ca */ /* 0x000fe400000e0000 */
[----:B------:R-:W-:Y:S02]  /*2c70*/  R2UR UR61, R6 ;  /* 0x00000000063d72ca */ /* 0x000fe400000e0000 */
[----:B------:R-:W-:-:S02]  /*2c80*/  IADD3.X R57, R8, UR33, RZ, P6, !PT ;  /* 0x0000002108397c10 */ /* 0x000fc4000b7fe4ff */
[----:B------:R-:W-:Y:S01]  /*2c90*/  IADD3 R56, P6, R4, UR34, RZ ;  /* 0x0000002204387c10 */ /* 0x000fe2000ffde0ff */
[----:B------:R-:W-:Y:S01]  /*2ca0*/  ULDC UR34, c[0x0][0x23c] ;  /* 0x00008f0000227ab9 */ /* 0x000fe20000000800 */
[----:B------:R-:W-:Y:S01]  /*2cb0*/  SHF.R.S32.HI R10, RZ, 0x1f, R10 ;  /* 0x0000001fff0a7819 */ /* 0x000fe2000001140a */
[----:B------:R-:W-:Y:S01]  /*2cc0*/  IMAD R64, R2, UR34, RZ ;  /* 0x0000002202407c24 */ /* 0x000fe2000f8e02ff */
[----:B------:R-:W-:Y:S02]  /*2cd0*/  SHF.R.S32.HI R12, RZ, 0x1f, R12 ;  /* 0x0000001fff0c7819 */ /* 0x000fe4000001140c */
[----:B------:R-:W-:Y:S02]  /*2ce0*/  SHF.R.S32.HI R53, RZ, 0x1f, R72 ;  /* 0x0000001fff357819 */ /* 0x000fe40000011448 */
[----:B------:R-:W-:Y:S02]  /*2cf0*/  SHF.R.S32.HI R52, RZ, 0x1f, R74 ;  /* 0x0000001fff347819 */ /* 0x000fe4000001144a */
[----:B------:R-:W-:-:S02]  /*2d00*/  SHF.R.S32.HI R51, RZ, 0x1f, R76 ;  /* 0x0000001fff337819 */ /* 0x000fc4000001144c */
[----:B------:R-:W-:Y:S02]  /*2d10*/  SHF.R.S32.HI R5, RZ, 0x1f, R5 ;  /* 0x0000001fff057819 */ /* 0x000fe40000011405 */
[----:B------:R-:W-:Y:S01]  /*2d20*/  LEA.HI.X.SX32 R61, R4, UR35, 0x1, P6 ;  /* 0x00000023043d7c11 */ /* 0x000fe2000b0f0eff */
[----:B------:R-:W-:Y:S01]  /*2d30*/  USHF.L.U32 UR35, UR34, 0x6, URZ ;  /* 0x0000000622237899 */ /* 0x000fe2000800063f */
[----:B------:R-:W-:Y:S02]  /*2d40*/  R2UR UR36, R27 ;  /* 0x000000001b2472ca */ /* 0x000fe400000e0000 */
[----:B------:R-:W-:Y:S02]  /*2d50*/  R2UR UR37, R26 ;  /* 0x000000001a2572ca */ /* 0x000fe400000e0000 */
[----:B------:R-:W-:Y:S02]  /*2d60*/  CS2R R26, SRZ ;  /* 0x00000000001a7805 */ /* 0x000fe4000001ff00 */
[----:B------:R-:W-:Y:S01]  /*2d70*/  R2UR UR38, R25 ;  /* 0x00000000192672ca */ /* 0x000fe200000e0000 */
[----:B------:R-:W-:Y:S01]  /*2d80*/  USHF.R.S32.HI UR34, URZ, 0x1f, UR35 ;  /* 0x0000001f3f227899 */ /* 0x000fe20008011423 */
[----:B------:R-:W-:-:S02]  /*2d90*/  R2UR UR39, R24 ;  /* 0x00000000182772ca */ /* 0x000fc400000e0000 */
[----:B------:R-:W-:Y:S02]  /*2da0*/  CS2R R24, SRZ ;  /* 0x0000000000187805 */ /* 0x000fe4000001ff00 */
[----:B------:R-:W-:Y:S02]  /*2db0*/  R2UR UR40, R23 ;  /* 0x00000000172872ca */ /* 0x000fe400000e0000 */
[----:B------:R-:W-:Y:S02]  /*2dc0*/  R2UR UR41, R22 ;  /* 0x00000000162972ca */ /* 0x000fe400000e0000 */
[----:B------:R-:W-:Y:S02]  /*2dd0*/  CS2R R22, SRZ ;  /* 0x0000000000167805 */ /* 0x000fe4000001ff00 */
[----:B------:R-:W-:Y:S02]  /*2de0*/  R2UR UR42, R21 ;  /* 0x00000000152a72ca */ /* 0x000fe400000e0000 */
        /* <DEDUP_REMOVED lines=12> */
[----:B------:R-:W-:-:S02]  /*2eb0*/  IADD3.X R55, R10, UR33, RZ, P0, !PT ;  /* 0x000000210a377c10 */ /* 0x000fc400087fe4ff */
[----:B------:R-:W-:Y:S02]  /*2ec0*/  IADD3.X R54, R12, UR33, RZ, P1, !PT ;  /* 0x000000210c367c10 */ /* 0x000fe40008ffe4ff */
[----:B------:R-:W-:Y:S02]  /*2ed0*/  CS2R R12, SRZ ;  /* 0x00000000000c7805 */ /* 0x000fe4000001ff00 */
[----:B------:R-:W-:Y:S02]  /*2ee0*/  IADD3.X R53, R53, UR33, RZ, P2, !PT ;  /* 0x0000002135357c10 */ /* 0x000fe400097fe4ff */
[----:B------:R-:W-:Y:S02]  /*2ef0*/  IADD3.X R52, R52, UR33, RZ, P3, !PT ;  /* 0x0000002134347c10 */ /* 0x000fe40009ffe4ff */
[----:B------:R-:W-:Y:S02]  /*2f00*/  IADD3.X R51, R51, UR33, RZ, P4, !PT ;  /* 0x0000002133337c10 */ /* 0x000fe4000a7fe4ff */
[----:B------:R-:W-:Y:S01]  /*2f10*/  IADD3.X R50, R5, UR33, RZ, P5, !PT ;  /* 0x0000002105327c10 */ /* 0x000fe2000affe4ff */
[----:B------:R-:W-:Y:S01]  /*2f20*/  ULDC UR33, c[0x0][0x238] ;  /* 0x00008e0000217ab9 */ /* 0x000fe20000000800 */
[----:B------:R-:W-:Y:S01]  /*2f30*/  SHF.R.S32.HI R72, RZ, 0x1f, R64 ;  /* 0x0000001fff487819 */ /* 0x000fe20000011440 */
[----:B------:R-:W-:Y:S01]  /*2f40*/  USHF.L.U32 UR32, UR33, 0x6, URZ ;  /* 0x0000000621207899 */ /* 0x000fe2000800063f */
[----:B------:R-:W-:Y:S01]  /*2f50*/  LOP3.LUT R73, R39, 0x8, RZ, 0x3c, !PT ;  /* 0x0000000827497812 */ /* 0x000fe200078e3cff */
[----:B------:R-:W-:Y:S01]  /*2f60*/  IMAD R63, R37, UR33, RZ ;  /* 0x00000021253f7c24 */ /* 0x000fe2000f8e02ff */
[C---:B------:R-:W-:Y:S01]  /*2f70*/  LOP3.LUT R60, R39.reuse, 0x10, RZ, 0x3c, !PT ;  /* 0x00000010273c7812 */ /* 0x040fe200078e3cff */
[----:B------:R-:W-:Y:S01]  /*2f80*/  IMAD R65, R92, UR33, RZ ;  /* 0x000000215c417c24 */ /* 0x000fe2000f8e02ff */
[----:B------:R-:W-:Y:S01]  /*2f90*/  LOP3.LUT R59, R39, 0x18, RZ, 0x3c, !PT ;  /* 0x00000018273b7812 */ /* 0x000fe200078e3cff */
[----:B------:R-:W-:Y:S01]  /*2fa0*/  IMAD R66, R91, UR33, RZ ;  /* 0x000000215b427c24 */ /* 0x000fe2000f8e02ff */
[----:B------:R-:W-:Y:S01]  /*2fb0*/  LOP3.LUT R58, R40, 0x10, RZ, 0x3c, !PT ;  /* 0x00000010283a7812 */ /* 0x000fe200078e3cff */
[----:B------:R-:W-:Y:S01]  /*2fc0*/  IMAD R67, R90, UR33, RZ ;  /* 0x000000215a437c24 */ /* 0x000fe2000f8e02ff */
[----:B------:R-:W-:Y:S01]  /*2fd0*/  LOP3.LUT R62, R42, 0x20, RZ, 0x3c, !PT ;  /* 0x000000202a3e7812 */ /* 0x000fe200078e3cff */
[----:B------:R-:W-:-:S02]  /*2fe0*/  IMAD R68, R89, UR33, RZ ;  /* 0x0000002159447c24 */ /* 0x000fc4000f8e02ff */
[----:B------:R-:W-:Y:S02]  /*2ff0*/  IMAD R69, R88, UR33, RZ ;  /* 0x0000002158457c24 */ /* 0x000fe4000f8e02ff */
[----:B------:R-:W-:Y:S02]  /*3000*/  IMAD R70, R87, UR33, RZ ;  /* 0x0000002157467c24 */ /* 0x000fe4000f8e02ff */
[----:B------:R-:W-:Y:S01]  /*3010*/  IMAD R71, R86, UR33, RZ ;  /* 0x0000002156477c24 */ /* 0x000fe2000f8e02ff */
[----:B------:R-:W-:-:S06]  /*3020*/  ULDC UR33, c[0x0][0x230] ;  /* 0x00008c0000217ab9 */ /* 0x000fcc0000000800 */
.L_x_1:
[----:B------:R-:W-:Y:S02]  /*3030*/  ISETP.GE.AND P1, PT, R37, UR33, PT ;  /* 0x0000002125007c0c */ /* 0x000fe4000bf26270 */
[CC--:B------:R-:W-:Y:S02]  /*3040*/  IADD3 R4, P0, R63.reuse, R56.reuse, RZ ;  /* 0x000000383f047210 */ /* 0x0c0fe40007f1e0ff */
[----:B------:R-:W-:Y:S02]  /*3050*/  ISETP.GE.AND P4, PT, R86, UR33, PT ;  /* 0x0000002156007c0c */ /* 0x000fe4000bf86270 */
[----:B------:R-:W-:Y:S02]  /*3060*/  PRMT R31, RZ, 0x7610, R31 ;  /* 0x00007610ff1f7816 */ /* 0x000fe4000000001f */
[----:B------:R-:W-:Y:S02]  /*3070*/  LEA.HI.X.SX32 R5, R63, R61, 0x1, P0 ;  /* 0x0000003d3f057211 */ /* 0x000fe400000f0eff */
[----:B------:R-:W-:-:S02]  /*3080*/  IADD3 R6, P3, R71, R56, RZ ;  /* 0x0000003847067210 */ /* 0x000fc40007f7e0ff */
[----:B------:R-:W-:Y:S01]  /*3090*/  PRMT R33, RZ, 0x7610, R33 ;  /* 0x00007610ff217816 */ /* 0x000fe20000000021 */
[----:B------:R0:W2:Y:S01]  /*30a0*/  @!P1 LDG.E.U8 R31, desc[UR30][R4.64] ;  /* 0x0000001e041f9981 */ /* 0x0000a2000c1e1100 */
[-C--:B------:R-:W-:Y:S02]  /*30b0*/  LEA.HI.X.SX32 R7, R71, R61.reuse, 0x1, P3 ;  /* 0x0000003d47077211 */ /* 0x080fe400018f0eff */
[----:B------:R-:W-:Y:S02]  /*30c0*/  ISETP.GE.AND P0, PT, R87, UR33, PT ;  /* 0x0000002157007c0c */ /* 0x000fe4000bf06270 */
[----:B------:R-:W-:Y:S01]  /*30d0*/  IADD3 R8, P2, R70, R56, RZ ;  /* 0x0000003846087210 */ /* 0x000fe20007f5e0ff */
[----:B------:R1:W3:Y:S01]  /*30e0*/  @!P4 LDG.E.U8 R33, desc[UR30][R6.64] ;  /* 0x0000001e0621c981 */ /* 0x0002e2000c1e1100 */
[----:B------:R-:W-:Y:S02]  /*30f0*/  ISETP.GE.AND P1, PT, R88, UR33, PT ;  /* 0x0000002158007c0c */ /* 0x000fe4000bf26270 */
[----:B------:R-:W-:-:S02]  /*3100*/  LEA.HI.X.SX32 R9, R70, R61, 0x1, P2 ;  /* 0x0000003d46097211 */ /* 0x000fc400010f0eff */
[-C--:B------:R-:W-:Y:S02]  /*3110*/  IADD3 R10, P4, R69, R56.reuse, RZ ;  /* 0x00000038450a7210 */ /* 0x080fe40007f9e0ff */
[----:B------:R-:W-:Y:S02]  /*3120*/  ISETP.GE.AND P2, PT, R89, UR33, PT ;  /* 0x0000002159007c0c */ /* 0x000fe4000bf46270 */
[----:B------:R-:W-:Y:S02]  /*3130*/  PRMT R35, RZ, 0x7610, R35 ;  /* 0x00007610ff237816 */ /* 0x000fe40000000023 */
[----:B------:R-:W-:Y:S02]  /*3140*/  PRMT R75, RZ, 0x7610, R75 ;  /* 0x00007610ff4b7816 */ /* 0x000fe4000000004b */
[----:B------:R-:W-:Y:S02]  /*3150*/  LEA.HI.X.SX32 R11, R69, R61, 0x1, P4 ;  /* 0x0000003d450b7211 */ /* 0x000fe400020f0eff */
[----:B0-----:R-:W-:Y:S01]  /*3160*/  IADD3 R4, P3, R68, R56, RZ ;  /* 0x0000003844047210 */ /* 0x001fe20007f7e0ff */
[----:B------:R0:W4:Y:S01]  /*3170*/  @!P0 LDG.E.U8 R35, desc[UR30][R8.64] ;  /* 0x0000001e08238981 */ /* 0x000122000c1e1100 */
[----:B------:R-:W-:-:S02]  /*3180*/  PRMT R77, RZ, 0x7610, R77 ;  /* 0x00007610ff4d7816 */ /* 0x000fc4000000004d */
[-C--:B------:R-:W-:Y:S01]  /*3190*/  LEA.HI.X.SX32 R5, R68, R61.reuse, 0x1, P3 ;  /* 0x0000003d44057211 */ /* 0x080fe200018f0eff */
[----:B------:R-:W5:Y:S01]  /*31a0*/  @!P1 LDG.E.U8 R75, desc[UR30][R10.64] ;  /* 0x0000001e0a4b9981 */ /* 0x000f62000c1e1100 */
[----:B------:R-:W-:Y:S02]  /*31b0*/  ISETP.GE.AND P0, PT, R91, UR33, PT ;  /* 0x000000215b007c0c */ /* 0x000fe4000bf06270 */
[----:B------:R-:W-:Y:S01]  /*31c0*/  IADD3 R28, P1, R66, R56, RZ ;  /* 0x00000038421c7210 */ /* 0x000fe20007f3e0ff */
[----:B------:R0:W3:Y:S01]  /*31d0*/  @!P2 LDG.E.U8 R77, desc[UR30][R4.64] ;  /* 0x0000001e044da981 */ /* 0x0000e2000c1e1100 */
[----:B------:R-:W-:Y:S02]  /*31e0*/  ISETP.GE.AND P3, PT, R90, UR33, PT ;  /* 0x000000215a007c0c */ /* 0x000fe4000bf66270 */
[----:B------:R-:W-:Y:S02]  /*31f0*/  ISETP.GE.AND P4, PT, R92, UR33, PT ;  /* 0x000000215c007c0c */ /* 0x000fe4000bf86270 */
[----:B------:R-:W-:-:S02]  /*3200*/  LEA.HI.X.SX32 R29, R66, R61, 0x1, P1 ;  /* 0x0000003d421d7211 */ /* 0x000fc400008f0eff */
[-C--:B-1----:R-:W-:Y:S02]  /*3210*/  IADD3 R6, P2, R67, R56.reuse, RZ ;  /* 0x0000003843067210 */ /* 0x082fe40007f5e0ff */
[----:B0-----:R-:W-:Y:S02]  /*3220*/  IADD3 R8, P1, R65, R56, RZ ;  /* 0x0000003841087210 */ /* 0x001fe40007f3e0ff */
[----:B------:R-:W-:Y:S02]  /*3230*/  PRMT R81, RZ, 0x7610, R81 ;  /* 0x00007610ff517816 */ /* 0x000fe40000000051 */
[----:B------:R-:W-:Y:S02]  /*3240*/  PRMT R79, RZ, 0x7610, R79 ;  /* 0x00007610ff4f7816 */ /* 0x000fe4000000004f */
[----:B------:R-:W-:Y:S02]  /*3250*/  PRMT R83, RZ, 0x7610, R83 ;  /* 0x00007610ff537816 */ /* 0x000fe40000000053 */
[-C--:B------:R-:W-:Y:S01]  /*3260*/  LEA.HI.X.SX32 R7, R67, R61.reuse, 0x1, P2 ;  /* 0x0000003d43077211 */ /* 0x080fe200010f0eff */
[----:B------:R0:W5:Y:S01]  /*3270*/  @!P0 LDG.E.U8 R81, desc[UR30][R28.64] ;  /* 0x0000001e1c518981 */ /* 0x000162000c1e1100 */
[----:B------:R-:W-:-:S03]  /*3280*/  LEA.HI.X.SX32 R9, R65, R61, 0x1, P1 ;  /* 0x0000003d41097211 */ /* 0x000fc600008f0eff */
[----:B------:R1:W5:Y:S04]  /*3290*/  @!P3 LDG.E.U8 R79, desc[UR30][R6.64] ;  /* 0x0000001e064fb981 */ /* 0x000368000c1e1100 */
[----:B------:R1:W5:Y:S01]  /*32a0*/  @!P4 LDG.E.U8 R83, desc[UR30][R8.64] ;  /* 0x0000001e0853c981 */ /* 0x000362000c1e1100 */
[----:B------:R-:W-:Y:S01]  /*32b0*/  BAR.SYNC.DEFER_BLOCKING 0x0 ;  /* 0x0000000000007b1d */ /* 0x000fe20000010000 */
[----:B------:R-:W-:Y:S02]  /*32c0*/  ISETP.GE.AND P0, PT, R2, UR33, PT ;  /* 0x0000002102007c0c */ /* 0x000fe4000bf06270 */
[C---:B------:R-:W-:Y:S02]  /*32d0*/  IADD3 R4, P2, R64.reuse, R47, RZ ;  /* 0x0000002f40047210 */ /* 0x040fe40007f5e0ff */
[----:B0-----:R-:W-:-:S02]  /*32e0*/  IADD3 R28, P1, R64, R48, RZ ;  /* 0x00000030401c7210 */ /* 0x001fc40007f3e0ff */
[----:B------:R-:W-:Y:S01]  /*32f0*/  PRMT R195, RZ, 0x7610, R195 ;  /* 0x00007610ffc37816 */ /* 0x000fe200000000c3 */
[C---:B------:R-:W-:Y:S01]  /*3300*/  IMAD.X R5, R72.reuse, 0x1, R54, P2 ;  /* 0x0000000148057824 */ /* 0x040fe200010e0636 */
[----:B------:R-:W-:Y:S01]  /*3310*/  PRMT R197, RZ, 0x7610, R197 ;  /* 0x00007610ffc57816 */ /* 0x000fe200000000c5 */
[----:B------:R-:W-:Y:S01]  /*3320*/  IMAD.X R29, R72, 0x1, R55, P1 ;  /* 0x00000001481d7824 */ /* 0x000fe200008e0637 */
[C---:B------:R-:W-:Y:S02]  /*3330*/  IADD3 R10, P2, R64.reuse, UR8, RZ ;  /* 0x00000008400a7c10 */ /* 0x040fe4000ff5e0ff */
[C---:B-1----:R-:W-:Y:S02]  /*3340*/  IADD3 R6, P3, R64.reuse, UR9, RZ ;  /* 0x0000000940067c10 */ /* 0x042fe4000ff7e0ff */
[----:B------:R-:W-:Y:S02]  /*3350*/  IADD3 R30, P1, R64, UR6, RZ ;  /* 0x00000006401e7c10 */ /* 0x000fe4000ff3e0ff */
[----:B------:R-:W-:-:S02]  /*3360*/  PRMT R189, RZ, 0x7610, R189 ;  /* 0x00007610ffbd7816 */ /* 0x000fc400000000bd */
[----:B------:R-:W-:Y:S02]  /*3370*/  PRMT R187, RZ, 0x7610, R187 ;  /* 0x00007610ffbb7816 */ /* 0x000fe400000000bb */
[----:B------:R-:W-:Y:S02]  /*3380*/  PRMT R193, RZ, 0x7610, R193 ;  /* 0x00007610ffc17816 */ /* 0x000fe400000000c1 */
[C---:B------:R-:W-:Y:S02]  /*3390*/  IADD3.X R11, R72.reuse, UR39, RZ, P2, !PT ;  /* 0x00000027480b7c10 */ /* 0x040fe400097fe4ff */
[----:B------:R-:W-:Y:S02]  /*33a0*/  IADD3.X R7, R72, UR40, RZ, P3, !PT ;  /* 0x0000002848077c10 */ /* 0x000fe40009ffe4ff */
[----:B------:R-:W-:Y:S02]  /*33b0*/  IADD3 R8, P2, R64, UR12, RZ ;  /* 0x0000000c40087c10 */ /* 0x000fe4000ff5e0ff */
[----:B------:R-:W-:-:S02]  /*33c0*/  PRMT R181, RZ, 0x7610, R181 ;  /* 0x00007610ffb57816 */ /* 0x000fc400000000b5 */
[----:B------:R-:W-:Y:S02]  /*33d0*/  PRMT R179, RZ, 0x7610, R179 ;  /* 0x00007610ffb37816 */ /* 0x000fe400000000b3 */
[----:B------:R-:W-:Y:S02]  /*33e0*/  PRMT R185, RZ, 0x7610, R185 ;  /* 0x00007610ffb97816 */ /* 0x000fe400000000b9 */
[----:B------:R-:W-:Y:S02]  /*33f0*/  IADD3.X R9, R72, UR43, RZ, P2, !PT ;  /* 0x0000002b48097c10 */ /* 0x000fe400097fe4ff */
[----:B------:R-:W-:Y:S02]  /*3400*/  PRMT R175, RZ, 0x7610, R175 ;  /* 0x00007610ffaf7816 */ /* 0x000fe400000000af */
[----:B------:R-:W-:Y:S02]  /*3410*/  PRMT R173, RZ, 0x7610, R173 ;  /* 0x00007610ffad7816 */ /* 0x000fe400000000ad */
[----:B------:R-:W-:-:S02]  /*3420*/  PRMT R177, RZ, 0x7610, R177 ;  /* 0x00007610ffb17816 */ /* 0x000fc400000000b1 */
[----:B------:R-:W-:Y:S02]  /*3430*/  PRMT R169, RZ, 0x7610, R169 ;  /* 0x00007610ffa97816 */ /* 0x000fe400000000a9 */
[----:B------:R-:W-:Y:S02]  /*3440*/  PRMT R167, RZ, 0x7610, R167 ;  /* 0x00007610ffa77816 */ /* 0x000fe400000000a7 */
[----:B------:R-:W-:Y:S02]  /*3450*/  PRMT R171, RZ, 0x7610, R171 ;  /* 0x00007610ffab7816 */ /* 0x000fe400000000ab */
        /* <DEDUP_REMOVED lines=17> */
[----:B------:R-:W-:Y:S01]  /*3570*/  PRMT R199, RZ, 0x7610, R199 ;  /* 0x00007610ffc77816 */ /* 0x000fe200000000c7 */
[----:B--2---:R0:W-:Y:S04]  /*3580*/  STS.U8 [R40+UR4], R31 ;  /* 0x0000001f28007988 */ /* 0x0041e80008000004 */
[----:B----4-:R-:W-:Y:S04]  /*3590*/  STS.U8 [R40+UR4+0x200], R35 ;  /* 0x0002002328007988 */ /* 0x010fe80008000004 */
[----:B---3--:R-:W-:Y:S04]  /*35a0*/  STS.U8 [R40+UR4+0x400], R77 ;  /* 0x0004004d28007988 */ /* 0x008fe80008000004 */
[----:B-----5:R-:W-:Y:S04]  /*35b0*/  STS.U8 [R40+UR4+0x600], R81 ;  /* 0x0006005128007988 */ /* 0x020fe80008000004 */
[----:B------:R-:W-:Y:S04]  /*35c0*/  STS.U8 [R58+UR4+0x100], R33 ;  /* 0x000100213a007988 */ /* 0x000fe80008000004 */
[----:B------:R-:W-:Y:S04]  /*35d0*/  STS.U8 [R58+UR4+0x300], R75 ;  /* 0x0003004b3a007988 */ /* 0x000fe80008000004 */
[----:B------:R-:W-:Y:S04]  /*35e0*/  STS.U8 [R58+UR4+0x500], R79 ;  /* 0x0005004f3a007988 */ /* 0x000fe80008000004 */
[----:B------:R-:W-:Y:S01]  /*35f0*/  STS.U8 [R58+UR4+0x700], R83 ;  /* 0x000700533a007988 */ /* 0x000fe20008000004 */
[----:B------:R-:W-:Y:S01]  /*3600*/  BAR.SYNC.DEFER_BLOCKING 0x0 ;  /* 0x0000000000007b1d */ /* 0x000fe20000010000 */
[----:B0-----:R-:W-:-:S05]  /*3610*/  IADD3.X R31, R72, UR37, RZ, P1, !PT ;  /* 0x00000025481f7c10 */ /* 0x001fca0008ffe4ff */
[----:B------:R0:W2:Y:S04]  /*3620*/  @!P0 LDG.E.U8 R195, desc[UR30][R4.64] ;  /* 0x0000001e04c38981 */ /* 0x0000a8000c1e1100 */
[----:B------:R1:W3:Y:S04]  /*3630*/  @!P0 LDG.E.U8 R197, desc[UR30][R28.64] ;  /* 0x0000001e1cc58981 */ /* 0x0002e8000c1e1100 */
[----:B------:R4:W5:Y:S01]  /*3640*/  @!P0 LDG.E.U8 R189, desc[UR30][R10.64] ;  /* 0x0000001e0abd8981 */ /* 0x000962000c1e1100 */
[----:B0-----:R-:W-:-:S03]  /*3650*/  IADD3 R4, P3, R64, UR13, RZ ;  /* 0x0000000d40047c10 */ /* 0x001fc6000ff7e0ff */
[----:B------:R0:W2:Y:S01]  /*3660*/  @!P0 LDG.E.U8 R187, desc[UR30][R6.64] ;  /* 0x0000001e06bb8981 */ /* 0x0000a2000c1e1100 */
[----:B-1----:R-:W-:Y:S02]  /*3670*/  IADD3 R28, P1, R64, UR10, RZ ;  /* 0x0000000a401c7c10 */ /* 0x002fe4000ff3e0ff */
[C---:B------:R-:W-:Y:S01]  /*3680*/  IADD3.X R5, R72.reuse, UR44, RZ, P3, !PT ;  /* 0x0000002c48057c10 */ /* 0x040fe20009ffe4ff */
[----:B------:R1:W3:Y:S01]  /*3690*/  @!P0 LDG.E.U8 R193, desc[UR30][R30.64] ;  /* 0x0000001e1ec18981 */ /* 0x0002e2000c1e1100 */
[----:B------:R-:W-:Y:S02]  /*36a0*/  IADD3.X R29, R72, UR41, RZ, P1, !PT ;  /* 0x00000029481d7c10 */ /* 0x000fe40008ffe4ff */
[C---:B----4-:R-:W-:Y:S01]  /*36b0*/  IADD3 R10, P2, R64.reuse, UR15, RZ ;  /* 0x0000000f400a7c10 */ /* 0x050fe2000ff5e0ff */
[----:B------:R4:W5:Y:S01]  /*36c0*/  @!P0 LDG.E.U8 R181, desc[UR30][R8.64] ;  /* 0x0000001e08b58981 */ /* 0x000962000c1e1100 */
[----:B0-----:R-:W-:Y:S02]  /*36d0*/  IADD3 R6, P3, R64, UR16, RZ ;  /* 0x0000001040067c10 */ /* 0x001fe4000ff7e0ff */
[----:B------:R-:W-:Y:S01]  /*36e0*/  IADD3.X R11, R72, UR46, RZ, P2, !PT ;  /* 0x0000002e480b7c10 */ /* 0x000fe200097fe4ff */
[----:B------:R0:W2:Y:S01]  /*36f0*/  @!P0 LDG.E.U8 R179, desc[UR30][R4.64] ;  /* 0x0000001e04b38981 */ /* 0x0000a2000c1e1100 */
[----:B-1----:R-:W-:-:S02]  /*3700*/  IADD3 R30, P1, R64, UR14, RZ ;  /* 0x0000000e401e7c10 */ /* 0x002fc4000ff3e0ff */
[C---:B------:R-:W-:Y:S01]  /*3710*/  IADD3.X R7, R72.reuse, UR47, RZ, P3, !PT ;  /* 0x0000002f48077c10 */ /* 0x040fe20009ffe4ff */
[----:B------:R1:W3:Y:S01]  /*3720*/  @!P0 LDG.E.U8 R185, desc[UR30][R28.64] ;  /* 0x0000001e1cb98981 */ /* 0x0002e2000c1e1100 */
[----:B------:R-:W-:Y:S02]  /*3730*/  IADD3.X R31, R72, UR45, RZ, P1, !PT ;  /* 0x0000002d481f7c10 */ /* 0x000fe40008ffe4ff */
[C---:B----4-:R-:W-:Y:S01]  /*3740*/  IADD3 R8, P2, R64.reuse, UR18, RZ ;  /* 0x0000001240087c10 */ /* 0x050fe2000ff5e0ff */
[----:B------:R4:W2:Y:S01]  /*3750*/  @!P0 LDG.E.U8 R175, desc[UR30][R10.64] ;  /* 0x0000001e0aaf8981 */ /* 0x0008a2000c1e1100 */
[----:B0-----:R-:W-:Y:S02]  /*3760*/  IADD3 R4, P3, R64, UR19, RZ ;  /* 0x0000001340047c10 */ /* 0x001fe4000ff7e0ff */
[----:B------:R-:W-:Y:S01]  /*3770*/  IADD3.X R9, R72, UR49, RZ, P2, !PT ;  /* 0x0000003148097c10 */ /* 0x000fe200097fe4ff */
[----:B------:R0:W5:Y:S01]  /*3780*/  @!P0 LDG.E.U8 R173, desc[UR30][R6.64] ;  /* 0x0000001e06ad8981 */ /* 0x000162000c1e1100 */
        /* <DEDUP_REMOVED lines=8> */
[----:B------:R0:W3:Y:S01]  /*3810*/  @!P0 LDG.E.U8 R167, desc[UR30][R4.64] ;  /* 0x0000001e04a78981 */ /* 0x0000e2000c1e1100 */
[----:B-1----:R-:W-:-:S02]  /*3820*/  IADD3 R30, P1, R64, UR20, RZ ;  /* 0x00000014401e7c10 */ /* 0x002fc4000ff3e0ff */
[C---:B------:R-:W-:Y:S01]  /*3830*/  IADD3.X R7, R72.reuse, UR53, RZ, P3, !PT ;  /* 0x0000003548077c10 */ /* 0x040fe20009ffe4ff */
[----:B------:R1:W3:Y:S01]  /*3840*/  @!P0 LDG.E.U8 R171, desc[UR30][R28.64] ;  /* 0x0000001e1cab8981 */ /* 0x0002e2000c1e1100 */
[----:B------:R-:W-:Y:S02]  /*3850*/  IADD3.X R31, R72, UR51, RZ, P1, !PT ;  /* 0x00000033481f7c10 */ /* 0x000fe40008ffe4ff */
[C---:B----4-:R-:W-:Y:S01]  /*3860*/  IADD3 R8, P2, R64.reuse, UR24, RZ ;  /* 0x0000001840087c10 */ /* 0x050fe2000ff5e0ff */
[----:B------:R4:W3:Y:S01]  /*3870*/  @!P0 LDG.E.U8 R163, desc[UR30][R10.64] ;  /* 0x0000001e0aa38981 */ /* 0x0008e2000c1e1100 */
[----:B0-----:R-:W-:Y:S02]  /*3880*/  IADD3 R4, P3, R64, UR25, RZ ;  /* 0x0000001940047c10 */ /* 0x001fe4000ff7e0ff */
[----:B------:R-:W-:Y:S01]  /*3890*/  IADD3.X R9, R72, UR55, RZ, P2, !PT ;  /* 0x0000003748097c10 */ /* 0x000fe200097fe4ff */
[----:B------:R0:W5:Y:S01]  /*38a0*/  @!P0 LDG.E.U8 R161, desc[UR30][R6.64] ;  /* 0x0000001e06a18981 */ /* 0x000162000c1e1100 */
[----:B-1----:R-:W-:-:S02]  /*38b0*/  IADD3 R28, P1, R64, UR23, RZ ;  /* 0x00000017401c7c10 */ /* 0x002fc4000ff3e0ff */
[C---:B------:R-:W-:Y:S01]  /*38c0*/  IADD3.X R5, R72.reuse, UR56, RZ, P3, !PT ;  /* 0x0000003848057c10 */ /* 0x040fe20009ffe4ff */
[----:B------:R1:W2:Y:S01]  /*38d0*/  @!P0 LDG.E.U8 R165, desc[UR30][R30.64] ;  /* 0x0000001e1ea58981 */ /* 0x0002a2000c1e1100 */
[----:B------:R-:W-:Y:S02]  /*38e0*/  IADD3.X R29, R72, UR54, RZ, P1, !PT ;  /* 0x00000036481d7c10 */ /* 0x000fe40008ffe4ff */
[C---:B----4-:R-:W-:Y:S01]  /*38f0*/  IADD3 R10, P2, R64.reuse, UR27, RZ ;  /* 0x0000001b400a7c10 */ /* 0x050fe2000ff5e0ff */
[----:B------:R4:W3:Y:S01]  /*3900*/  @!P0 LDG.E.U8 R157, desc[UR30][R8.64] ;  /* 0x0000001e089d8981 */ /* 0x0008e2000c1e1100 */
[----:B0-----:R-:W-:Y:S02]  /*3910*/  IADD3 R6, P3, R64, UR28, RZ ;  /* 0x0000001c40067c10 */ /* 0x001fe4000ff7e0ff */
[----:B------:R-:W-:Y:S01]  /*3920*/  IADD3.X R11, R72, UR58, RZ, P2, !PT ;  /* 0x0000003a480b7c10 */ /* 0x000fe200097fe4ff */
[----:B------:R0:W2:Y:S01]  /*3930*/  @!P0 LDG.E.U8 R155, desc[UR30][R4.64] ;  /* 0x0000001e049b8981 */ /* 0x0000a2000c1e1100 */
[----:B-1----:R-:W-:-:S02]  /*3940*/  IADD3 R30, P1, R64, UR26, RZ ;  /* 0x0000001a401e7c10 */ /* 0x002fc4000ff3e0ff */
[C---:B------:R-:W-:Y:S01]  /*3950*/  IADD3.X R7, R72.reuse, UR59, RZ, P3, !PT ;  /* 0x0000003b48077c10 */ /* 0x040fe20009ffe4ff */
[----:B------:R1:W2:Y:S01]  /*3960*/  @!P0 LDG.E.U8 R159, desc[UR30][R28.64] ;  /* 0x0000001e1c9f8981 */ /* 0x0002a2000c1e1100 */
[----:B------:R-:W-:Y:S02]  /*3970*/  IADD3.X R31, R72, UR57, RZ, P1, !PT ;  /* 0x00000039481f7c10 */ /* 0x000fe40008ffe4ff */
[C---:B----4-:R-:W-:Y:S01]  /*3980*/  IADD3 R8, P2, R64.reuse, R45, RZ ;  /* 0x0000002d40087210 */ /* 0x050fe20007f5e0ff */
[----:B------:R4:W2:Y:S01]  /*3990*/  @!P0 LDG.E.U8 R151, desc[UR30][R10.64] ;  /* 0x0000001e0a978981 */ /* 0x0008a2000c1e1100 */
[----:B0-----:R-:W-:-:S03]  /*39a0*/  IADD3 R4, P3, R64, R43, RZ ;  /* 0x0000002b40047210 */ /* 0x001fc60007f7e0ff */
[----:B------:R0:W5:Y:S01]  /*39b0*/  @!P0 LDG.E.U8 R153, desc[UR30][R30.64] ;  /* 0x0000001e1e998981 */ /* 0x000162000c1e1100 */
[----:B-1----:R-:W-:Y:S01]  /*39c0*/  IADD3 R28, P1, R64, UR36, RZ ;  /* 0x00000024401c7c10 */ /* 0x002fe2000ff3e0ff */
[C---:B------:R-:W-:Y:S02]  /*39d0*/  IMAD.X R5, R72.reuse, 0x1, R50, P3 ;  /* 0x0000000148057824 */ /* 0x040fe400018e0632 */
[----:B------:R1:W3:Y:S01]  /*39e0*/  @!P0 LDG.E.U8 R149, desc[UR30][R6.64] ;  /* 0x0000001e06958981 */ /* 0x0002e2000c1e1100 */
[C---:B------:R-:W-:Y:S01]  /*39f0*/  IMAD.X R9, R72.reuse, 0x1, R52, P2 ;  /* 0x0000000148097824 */ /* 0x040fe200010e0634 */
[----:B------:R-:W-:Y:S02]  /*3a00*/  IADD3.X R29, R72, UR61, RZ, P1, !PT ;  /* 0x0000003d481d7c10 */ /* 0x000fe40008ffe4ff */
[C---:B----4-:R-:W-:Y:S01]  /*3a10*/  IADD3 R10, P2, R64.reuse, R46, RZ ;  /* 0x0000002e400a7210 */ /* 0x050fe20007f5e0ff */
[----:B------:R4:W2:Y:S01]  /*3a20*/  @!P0 LDG.E.U8 R137, desc[UR30][R4.64] ;  /* 0x0000001e04898981 */ /* 0x0008a2000c1e1100 */
[----:B0-----:R-:W-:-:S03]  /*3a30*/  IADD3 R30, P1, R64, UR29, RZ ;  /* 0x0000001d401e7c10 */ /* 0x001fc6000ff3e0ff */
[----:B------:R0:W5:Y:S01]  /*3a40*/  @!P0 LDG.E.U8 R145, desc[UR30][R28.64] ;  /* 0x0000001e1c918981 */ /* 0x000162000c1e1100 */
[----:B-1----:R-:W-:Y:S01]  /*3a50*/  IADD3 R6, P3, R64, R44, RZ ;  /* 0x0000002c40067210 */ /* 0x002fe20007f7e0ff */
[C---:B------:R-:W-:Y:S01]  /*3a60*/  IMAD.X R11, R72.reuse, 0x1, R53, P2 ;  /* 0x00000001480b7824 */ /* 0x040fe200010e0635 */
[C---:B------:R-:W-:Y:S01]  /*3a70*/  IADD3.X R31, R72.reuse, UR60, RZ, P1, !PT ;  /* 0x0000003c481f7c10 */ /* 0x040fe20008ffe4ff */
[----:B------:R1:W3:Y:S02]  /*3a80*/  @!P0 LDG.E.U8 R141, desc[UR30][R8.64] ;  /* 0x0000001e088d8981 */ /* 0x0002e4000c1e1100 */
[----:B------:R-:W-:Y:S01]  /*3a90*/  IMAD.X R7, R72, 0x1, R51, P3 ;  /* 0x0000000148077824 */ /* 0x000fe200018e0633 */
[C---:B----4-:R-:W-:Y:S01]  /*3aa0*/  IADD3 R4, P3, R64.reuse, UR11, RZ ;  /* 0x0000000b40047c10 */ /* 0x050fe2000ff7e0ff */
[----:B------:R4:W5:Y:S01]  /*3ab0*/  @!P0 LDG.E.U8 R147, desc[UR30][R30.64] ;  /* 0x0000001e1e938981 */ /* 0x000962000c1e1100 */
[----:B0-----:R-:W-:-:S03]  /*3ac0*/  IADD3 R28, P1, R64, R49, RZ ;  /* 0x00000031401c7210 */ /* 0x001fc60007f3e0ff */
[----:B------:R-:W5:Y:S01]  /*3ad0*/  @!P0 LDG.E.U8 R143, desc[UR30][R10.64] ;  /* 0x0000001e0a8f8981 */ /* 0x000f62000c1e1100 */
[----:B-1----:R-:W-:Y:S01]  /*3ae0*/  IADD3 R8, P2, R64, UR7, RZ ;  /* 0x0000000740087c10 */ /* 0x002fe2000ff5e0ff */
[C---:B------:R-:W-:Y:S01]  /*3af0*/  IMAD.X R29, R72.reuse, 0x1, R57, P1 ;  /* 0x00000001481d7824 */ /* 0x040fe200008e0639 */
[C---:B------:R-:W-:Y:S01]  /*3b00*/  IADD3.X R5, R72.reuse, UR42, RZ, P3, !PT ;  /* 0x0000002a48057c10 */ /* 0x040fe20009ffe4ff */
[----:B------:R-:W5:Y:S01]  /*3b10*/  @!P0 LDG.E.U8 R139, desc[UR30][R6.64] ;  /* 0x0000001e068b8981 */ /* 0x000f62000c1e1100 */
[----:B------:R-:W-:-:S03]  /*3b20*/  IADD3.X R9, R72, UR38, RZ, P2, !PT ;  /* 0x0000002648097c10 */ /* 0x000fc600097fe4ff */
[----:B------:R-:W5:Y:S04]  /*3b30*/  @!P0 LDG.E.U8 R183, desc[UR30][R4.64] ;  /* 0x0000001e04b78981 */ /* 0x000f68000c1e1100 */
[----:B------:R-:W5:Y:S04]  /*3b40*/  @!P0 LDG.E.U8 R191, desc[UR30][R8.64] ;  /* 0x0000001e08bf8981 */ /* 0x000f68000c1e1100 */
[----:B------:R0:W5:Y:S04]  /*3b50*/  @!P0 LDG.E.U8 R199, desc[UR30][R28.64] ;  /* 0x0000001e1cc78981 */ /* 0x000168000c1e1100 */
[----:B----4-:R-:W-:Y:S04]  /*3b60*/  LDS.U8 R30, [R39+UR4] ;  /* 0x00000004271e7984 */ /* 0x010fe80008000000 */
[----:B------:R-:W-:Y:S04]  /*3b70*/  LDS.U8 R31, [R39+UR4+0x20] ;  /* 0x00002004271f7984 */ /* 0x000fe80008000000 */
[----:B------:R-:W-:Y:S04]  /*3b80*/  LDS.U8 R32, [R39+UR4+0x40] ;  /* 0x0000400427207984 */ /* 0x000fe80008000000 */
[----:B------:R-:W1:Y:S04]  /*3b90*/  LDS.U8 R33, [R39+UR4+0x60] ;  /* 0x0000600427217984 */ /* 0x000e680008000000 */
[----:B------:R-:W-:Y:S04]  /*3ba0*/  LDS.U8 R34, [R39+UR4+0x200] ;  /* 0x0002000427227984 */ /* 0x000fe80008000000 */
[----:B------:R-:W4:Y:S04]  /*3bb0*/  LDS.U8 R35, [R39+UR4+0x220] ;  /* 0x0002200427237984 */ /* 0x000f280008000000 */
[----:B------:R-:W-:Y:S04]  /*3bc0*/  LDS.U8 R93, [R39+UR4+0x240] ;  /* 0x00024004275d7984 */ /* 0x000fe80008000000 */
[----:B------:R-:W-:Y:S04]  /*3bd0*/  LDS.U8 R94, [R39+UR4+0x260] ;  /* 0x00026004275e7984 */ /* 0x000fe80008000000 */
[----:B------:R-:W-:Y:S04]  /*3be0*/  LDS.U8 R95, [R39+UR4+0x400] ;  /* 0x00040004275f7984 */ /* 0x000fe80008000000 */
[----:B------:R-:W-:Y:S04]  /*3bf0*/  LDS.U8 R96, [R39+UR4+0x420] ;  /* 0x0004200427607984 */ /* 0x000fe80008000000 */
[----:B0-----:R-:W-:Y:S04]  /*3c00*/  LDS.U8 R28, [R39+UR4+0x440] ;  /* 0x00044004271c7984 */ /* 0x001fe80008000000 */
[----:B------:R-:W-:Y:S04]  /*3c10*/  LDS.U8 R29, [R39+UR4+0x460] ;  /* 0x00046004271d7984 */ /* 0x000fe80008000000 */
[----:B------:R-:W-:Y:S04]  /*3c20*/  LDS.U8 R97, [R39+UR4+0x600] ;  /* 0x0006000427617984 */ /* 0x000fe80008000000 */
[----:B------:R-:W-:Y:S04]  /*3c30*/  LDS.U8 R98, [R39+UR4+0x620] ;  /* 0x0006200427627984 */ /* 0x000fe80008000000 */
[----:B------:R-:W-:Y:S04]  /*3c40*/  LDS.U8 R99, [R39+UR4+0x640] ;  /* 0x0006400427637984 */ /* 0x000fe80008000000 */
[----:B------:R-:W-:Y:S04]  /*3c50*/  LDS.U8 R100, [R39+UR4+0x660] ;  /* 0x0006600427647984 */ /* 0x000fe80008000000 */
[----:B------:R-:W-:Y:S04]  /*3c60*/  LDS.U8 R101, [R73+UR4] ;  /* 0x0000000449657984 */ /* 0x000fe80008000000 */
[----:B------:R-:W0:Y:S04]  /*3c70*/  LDS.U8 R102, [R73+UR4+0x20] ;  /* 0x0000200449667984 */ /* 0x000e280008000000 */
[----:B------:R-:W-:Y:S04]  /*3c80*/  LDS.U8 R103, [R73+UR4+0x40] ;  /* 0x0000400449677984 */ /* 0x000fe80008000000 */
[----:B------:R-:W-:Y:S04]  /*3c90*/  LDS.U8 R104, [R73+UR4+0x60] ;  /* 0x0000600449687984 */ /* 0x000fe80008000000 */
[----:B------:R-:W-:Y:S04]  /*3ca0*/  LDS.U8 R105, [R73+UR4+0x200] ;  /* 0x0002000449697984 */ /* 0x000fe80008000000 */
[----:B------:R-:W0:Y:S04]  /*3cb0*/  LDS.U8 R106, [R73+UR4+0x220] ;  /* 0x00022004496a7984 */ /* 0x000e280008000000 */
[----:B------:R-:W-:Y:S04]  /*3cc0*/  LDS.U8 R107, [R73+UR4+0x240] ;  /* 0x00024004496b7984 */ /* 0x000fe80008000000 */
        /* <DEDUP_REMOVED lines=40> */
[----:B------:R-:W-:Y:S01]  /*3f50*/  LDS.U8 R74, [R59+UR4+0x660] ;  /* 0x000660043b4a7984 */ /* 0x000fe20008000000 */
[----:B------:R-:W-:Y:S06]  /*3f60*/  BAR.SYNC.DEFER_BLOCKING 0x0 ;  /* 0x0000000000007b1d */ /* 0x000fec0000010000 */
[----:B--2---:R1:W-:Y:S04]  /*3f70*/  STS.U8 [R42+UR4], R137 ;  /* 0x000000892a007988 */ /* 0x0043e80008000004 */
[----:B---3--:R-:W-:Y:S04]  /*3f80*/  STS.U8 [R42+UR4+0x200], R141 ;  /* 0x0002008d2a007988 */ /* 0x008fe80008000004 */
[----:B-----5:R-:W-:Y:S04]  /*3f90*/  STS.U8 [R42+UR4+0x400], R145 ;  /* 0x000400912a007988 */ /* 0x020fe80008000004 */
[----:B------:R-:W-:Y:S04]  /*3fa0*/  STS.U8 [R42+UR4+0x600], R149 ;  /* 0x000600952a007988 */ /* 0x000fe80008000004 */
        /* <DEDUP_REMOVED lines=27> */
[----:B------:R-:W-:Y:S01]  /*4160*/  STS.U8 [R62+UR4+0x1f00], R199 ;  /* 0x001f00c73e007988 */ /* 0x000fe20008000004 */
[----:B------:R-:W-:Y:S06]  /*4170*/  BAR.SYNC.DEFER_BLOCKING 0x0 ;  /* 0x0000000000007b1d */ /* 0x000fec0000010000 */
[----:B------:R-:W2:Y:S04]  /*4180*/  LDSM.16.M88.4 R4, [R41] ;  /* 0x000000002904783b */ /* 0x000ea80000000200 */
[----:B------:R-:W3:Y:S01]  /*4190*/  LDSM.16.M88.4 R8, [R41+0x1000] ;  /* 0x001000002908783b */ /* 0x000ee20000000200 */
[----:B-1----:R-:W-:-:S02]  /*41a0*/  IMAD R137, R33, 0x100, R32 ;  /* 0x0000010021897824 */ /* 0x002fc400078e0220 */
[----:B----4-:R-:W-:Y:S02]  /*41b0*/  IMAD R34, R35, 0x100, R34 ;  /* 0x0000010023227824 */ /* 0x010fe400078e0222 */
[----:B------:R-:W-:Y:S02]  /*41c0*/  IMAD R30, R31, 0x100, R30 ;  /* 0x000001001f1e7824 */ /* 0x000fe400078e021e */
[----:B0-----:R-:W-:Y:S02]  /*41d0*/  IMAD R33, R102, 0x100, R101 ;  /* 0x0000010066217824 */ /* 0x001fe400078e0265 */
[----:B------:R-:W-:Y:S01]  /*41e0*/  IMAD R35, R106, 0x100, R105 ;  /* 0x000001006a237824 */ /* 0x000fe200078e0269 */
[----:B------:R-:W-:Y:S01]  /*41f0*/  F2FP.F16.E4M3.UNPACK_B R32, R30 ;  /* 0x0000001eff20723e */ /* 0x000fe200020006ff */
[----:B------:R-:W-:Y:S01]  /*4200*/  IMAD R99, R100, 0x100, R99 ;  /* 0x0000010064637824 */ /* 0x000fe200078e0263 */
[----:B------:R-:W-:Y:S01]  /*4210*/  F2FP.F16.E4M3.UNPACK_B R34, R34 ;  /* 0x00000022ff22723e */ /* 0x000fe200020006ff */
[----:B------:R-:W-:Y:S01]  /*4220*/  IMAD R103, R104, 0x100, R103 ;  /* 0x0000010068677824 */ /* 0x000fe200078e0267 */
[----:B------:R-:W-:-:S02]  /*4230*/  F2FP.F16.E4M3.UNPACK_B R33, R33 ;  /* 0x00000021ff21723e */ /* 0x000fc400020006ff */
[----:B------:R-:W-:Y:S01]  /*4240*/  F2FP.F16.E4M3.UNPACK_B R35, R35 ;  /* 0x00000023ff23723e */ /* 0x000fe200020006ff */
[----:B------:R-:W-:Y:S02]  /*4250*/  IMAD R93, R94, 0x100, R93 ;  /* 0x000001005e5d7824 */ /* 0x000fe400078e025d */
[----:B------:R-:W-:Y:S02]  /*4260*/  IMAD R94, R29, 0x100, R28 ;  /* 0x000001001d5e7824 */ /* 0x000fe400078e021c */
[----:B------:R-:W-:Y:S02]  /*4270*/  IMAD R28, R116, 0x100, R115 ;  /* 0x00000100741c7824 */ /* 0x000fe400078e0273 */
[----:B------:R-:W-:Y:S02]  /*4280*/  IMAD R119, R120, 0x100, R119 ;  /* 0x0000010078777824 */ /* 0x000fe400078e0277 */
[----:B------:R-:W-:Y:S02]  /*4290*/  IMAD R29, R128, 0x100, R127 ;  /* 0x00000100801d7824 */ /* 0x000fe400078e027f */
[----:B------:R-:W-:Y:S01]  /*42a0*/  IMAD R31, R132, 0x100, R131 ;  /* 0x00000100841f7824 */ /* 0x000fe200078e0283 */
[----:B--2---:R-:W-:-:S02]  /*42b0*/  F2FP.F16.E4M3.UNPACK_B R100, R4 ;  /* 0x00000004ff64723e */ /* 0x004fc400020006ff */
[----:B------:R-:W-:Y:S02]  /*42c0*/  F2FP.F16.E4M3.UNPACK_B R101, R5 ;  /* 0x00000005ff65723e */ /* 0x000fe400020006ff */
[----:B---3--:R-:W-:Y:S02]  /*42d0*/  F2FP.F16.E4M3.UNPACK_B R104, R8 ;  /* 0x00000008ff68723e */ /* 0x008fe400020006ff */
[----:B------:R-:W-:-:S03]  /*42e0*/  F2FP.F16.E4M3.UNPACK_B R105, R9 ;  /* 0x00000009ff69723e */ /* 0x000fc600020006ff */
[----:B------:R-:W-:Y:S01]  /*42f0*/  HMMA.16816.F32 R16, R32, R100, R16 ;  /* 0x000000642010723c */ /* 0x000fe20000001810 */
[----:B------:R-:W-:-:S05]  /*4300*/  F2FP.F16.E4M3.UNPACK_B R28, R28 ;  /* 0x0000001cff1c723e */ /* 0x000fca00020006ff */
[----:B------:R-:W-:Y:S01]  /*4310*/  HMMA.16816.F32 R20, R32, R104, R20 ;  /* 0x000000682014723c */ /* 0x000fe20000001814 */
[----:B------:R-:W-:Y:S02]  /*4320*/  F2FP.F16.E4M3.UNPACK_B R30, R119 ;  /* 0x00000077ff1e723e */ /* 0x000fe400020006ff */
[----:B------:R-:W-:Y:S02]  /*4330*/  F2FP.F16.E4M3.UNPACK_B R29, R29 ;  /* 0x0000001dff1d723e */ /* 0x000fe400020006ff */
[----:B------:R-:W-:Y:S01]  /*4340*/  F2FP.F16.E4M3.UNPACK_B R31, R31 ;  /* 0x0000001fff1f723e */ /* 0x000fe200020006ff */
[----:B------:R-:W-:-:S06]  /*4350*/  IMAD R107, R108, 0x100, R107 ;  /* 0x000001006c6b7824 */ /* 0x000fcc00078e026b */
[C---:B------:R-:W-:Y:S06]  /*4360*/  HMMA.16816.F32 R24, R28.reuse, R100, R24 ;  /* 0x000000641c18723c */ /* 0x040fec0000001818 */
[----:B------:R-:W-:Y:S01]  /*4370*/  HMMA.16816.F32 R12, R28, R104, R12 ;  /* 0x000000681c0c723c */ /* 0x000fe2000000180c */
[----:B------:R-:W-:Y:S02]  /*4380*/  F2FP.F16.E4M3.UNPACK_B R32, R137 ;  /* 0x00000089ff20723e */ /* 0x000fe400020006ff */
[----:B------:R-:W-:Y:S02]  /*4390*/  F2FP.F16.E4M3.UNPACK_B R34, R93 ;  /* 0x0000005dff22723e */ /* 0x000fe400020006ff */
[----:B------:R-:W-:-:S02]  /*43a0*/  F2FP.F16.E4M3.UNPACK_B R33, R103 ;  /* 0x00000067ff21723e */ /* 0x000fc400020006ff */
[----:B------:R-:W-:Y:S02]  /*43b0*/  F2FP.F16.E4M3.UNPACK_B R35, R107 ;  /* 0x0000006bff23723e */ /* 0x000fe400020006ff */
[----:B------:R-:W-:Y:S02]  /*43c0*/  F2FP.F16.E4M3.UNPACK_B R4, R4.H1 ;  /* 0x00000004ff04723e */ /* 0x000fe400030006ff */
[----:B------:R-:W-:Y:S02]  /*43d0*/  F2FP.F16.E4M3.UNPACK_B R5, R5.H1 ;  /* 0x00000005ff05723e */ /* 0x000fe400030006ff */
[----:B------:R-:W-:Y:S02]  /*43e0*/  F2FP.F16.E4M3.UNPACK_B R8, R8.H1 ;  /* 0x00000008ff08723e */ /* 0x000fe400030006ff */
[----:B------:R-:W-:Y:S01]  /*43f0*/  F2FP.F16.E4M3.UNPACK_B R9, R9.H1 ;  /* 0x00000009ff09723e */ /* 0x000fe200030006ff */
[----:B------:R-:W-:Y:S02]  /*4400*/  IMAD R117, R118, 0x100, R117 ;  /* 0x0000010076757824 */ /* 0x000fe400078e0275 */
[----:B------:R-:W-:Y:S01]  /*4410*/  IMAD R121, R122, 0x100, R121 ;  /* 0x000001007a797824 */ /* 0x000fe200078e0279 */
[----:B------:R-:W-:Y:S01]  /*4420*/  HMMA.16816.F32 R16, R32, R4, R16 ;  /* 0x000000042010723c */ /* 0x000fe20000001810 */
[----:B------:R-:W-:-:S02]  /*4430*/  IMAD R129, R130, 0x100, R129 ;  /* 0x0000010082817824 */ /* 0x000fc400078e0281 */
[----:B------:R-:W-:-:S03]  /*4440*/  IMAD R31, R134, 0x100, R133 ;  /* 0x00000100861f7824 */ /* 0x000fc600078e0285 */
[----:B------:R-:W-:Y:S01]  /*4450*/  HMMA.16816.F32 R20, R32, R8, R20 ;  /* 0x000000082014723c */ /* 0x000fe20000001814 */
[----:B------:R-:W-:Y:S02]  /*4460*/  F2FP.F16.E4M3.UNPACK_B R28, R117 ;  /* 0x00000075ff1c723e */ /* 0x000fe400020006ff */
[----:B------:R-:W-:Y:S02]  /*4470*/  F2FP.F16.E4M3.UNPACK_B R30, R121 ;  /* 0x00000079ff1e723e */ /* 0x000fe400020006ff */
[----:B------:R-:W-:Y:S02]  /*4480*/  F2FP.F16.E4M3.UNPACK_B R29, R129 ;  /* 0x00000081ff1d723e */ /* 0x000fe400020006ff */
[----:B------:R-:W-:Y:S01]  /*4490*/  F2FP.F16.E4M3.UNPACK_B R31, R31 ;  /* 0x0000001fff1f723e */ /* 0x000fe200020006ff */
[----:B------:R-:W-:Y:S02]  /*44a0*/  IMAD R95, R96, 0x100, R95 ;  /* 0x00000100605f7824 */ /* 0x000fe400078e025f */
[----:B------:R-:W-:-:S02]  /*44b0*/  IMAD R97, R98, 0x100, R97 ;  /* 0x0000010062617824 */ /* 0x000fc400078e0261 */
[----:B------:R-:W-:Y:S02]  /*44c0*/  IMAD R109, R110, 0x100, R109 ;  /* 0x000001006e6d7824 */ /* 0x000fe400078e026d */
[----:B------:R-:W-:Y:S01]  /*44d0*/  HMMA.16816.F32 R24, R28, R4, R24 ;  /* 0x000000041c18723c */ /* 0x000fe20000001818 */
[----:B------:R-:W-:-:S05]  /*44e0*/  IMAD R113, R114, 0x100, R113 ;  /* 0x0000010072717824 */ /* 0x000fca00078e0271 */
[----:B------:R-:W-:Y:S01]  /*44f0*/  HMMA.16816.F32 R12, R28, R8, R12 ;  /* 0x000000081c0c723c */ /* 0x000fe2000000180c */
[----:B------:R-:W-:Y:S02]  /*4500*/  F2FP.F16.E4M3.UNPACK_B R32, R95 ;  /* 0x0000005fff20723e */ /* 0x000fe400020006ff */
[----:B------:R-:W-:Y:S02]  /*4510*/  F2FP.F16.E4M3.UNPACK_B R34, R97 ;  /* 0x00000061ff22723e */ /* 0x000fe400020006ff */
[----:B------:R-:W-:Y:S02]  /*4520*/  F2FP.F16.E4M3.UNPACK_B R33, R109 ;  /* 0x0000006dff21723e */ /* 0x000fe400020006ff */
[----:B------:R-:W-:Y:S02]  /*4530*/  F2FP.F16.E4M3.UNPACK_B R35, R113 ;  /* 0x00000071ff23723e */ /* 0x000fe400020006ff */
[----:B------:R-:W-:Y:S02]  /*4540*/  F2FP.F16.E4M3.UNPACK_B R4, R6 ;  /* 0x00000006ff04723e */ /* 0x000fe400020006ff */
[----:B------:R-:W-:-:S02]  /*4550*/  F2FP.F16.E4M3.UNPACK_B R5, R7 ;  /* 0x00000007ff05723e */ /* 0x000fc400020006ff */
[----:B------:R-:W-:Y:S02]  /*4560*/  F2FP.F16.E4M3.UNPACK_B R8, R10 ;  /* 0x0000000aff08723e */ /* 0x000fe400020006ff */
[----:B------:R-:W-:Y:S01]  /*4570*/  F2FP.F16.E4M3.UNPACK_B R9, R11 ;  /* 0x0000000bff09723e */ /* 0x000fe200020006ff */
[----:B------:R-:W-:Y:S02]  /*4580*/  IMAD R123, R124, 0x100, R123 ;  /* 0x000001007c7b7824 */ /* 0x000fe400078e027b */
[----:B------:R-:W-:Y:S01]  /*4590*/  IMAD R125, R126, 0x100, R125 ;  /* 0x000001007e7d7824 */ /* 0x000fe200078e027d */
[----:B------:R-:W-:Y:S01]  /*45a0*/  HMMA.16816.F32 R16, R32, R4, R16 ;  /* 0x000000042010723c */ /* 0x000fe20000001810 */
[----:B------:R-:W-:Y:S02]  /*45b0*/  IMAD R135, R136, 0x100, R135 ;  /* 0x0000010088877824 */ /* 0x000fe400078e0287 */
[----:B------:R-:W-:-:S03]  /*45c0*/  IMAD R31, R85, 0x100, R84 ;  /* 0x00000100551f7824 */ /* 0x000fc600078e0254 */
[----:B------:R-:W-:Y:S01]  /*45d0*/  HMMA.16816.F32 R20, R32, R8, R20 ;  /* 0x000000082014723c */ /* 0x000fe20000001814 */
[----:B------:R-:W-:Y:S02]  /*45e0*/  F2FP.F16.E4M3.UNPACK_B R28, R123 ;  /* 0x0000007bff1c723e */ /* 0x000fe400020006ff */
[----:B------:R-:W-:Y:S02]  /*45f0*/  F2FP.F16.E4M3.UNPACK_B R30, R125 ;  /* 0x0000007dff1e723e */ /* 0x000fe400020006ff */
[----:B------:R-:W-:Y:S02]  /*4600*/  F2FP.F16.E4M3.UNPACK_B R29, R135 ;  /* 0x00000087ff1d723e */ /* 0x000fe400020006ff */
[----:B------:R-:W-:Y:S01]  /*4610*/  F2FP.F16.E4M3.UNPACK_B R31, R31 ;  /* 0x0000001fff1f723e */ /* 0x000fe200020006ff */
[----:B------:R-:W-:Y:S02]  /*4620*/  IMAD R111, R112, 0x100, R111 ;  /* 0x00000100706f7824 */ /* 0x000fe400078e026f */
[----:B------:R-:W-:-:S04]  /*4630*/  IMAD R82, R82, 0x100, R83 ;  /* 0x0000010052527824 */ /* 0x000fc800078e0253 */
[----:B------:R-:W-:Y:S01]  /*4640*/  HMMA.16816.F32 R24, R28, R4, R24 ;  /* 0x000000041c18723c */ /* 0x000fe20000001818 */
[----:B------:R-:W-:-:S05]  /*4650*/  UIADD3 UR6, UP5, UR35, UR6, URZ ;  /* 0x0000000623067290 */ /* 0x000fca000ffbe03f */
[----:B------:R-:W-:Y:S01]  /*4660*/  HMMA.16816.F32 R12, R28, R8, R12 ;  /* 0x000000081c0c723c */ /* 0x000fe2000000180c */
[----:B------:R-:W-:Y:S01]  /*4670*/  UIADD3 UR7, UP6, UR35, UR7, URZ ;  /* 0x0000000723077290 */ /* 0x000fe2000ffde03f */
[----:B------:R-:W-:Y:S01]  /*4680*/  F2FP.F16.E4M3.UNPACK_B R4, R94 ;  /* 0x0000005eff04723e */ /* 0x000fe200020006ff */
[----:B------:R-:W-:Y:S01]  /*4690*/  UIADD3 UR8, UP0, UR35, UR8, URZ ;  /* 0x0000000823087290 */ /* 0x000fe2000ff1e03f */
[----:B------:R-:W-:Y:S01]  /*46a0*/  F2FP.F16.E4M3.UNPACK_B R5, R111 ;  /* 0x0000006fff05723e */ /* 0x000fe200020006ff */
[----:B------:R-:W-:Y:S01]  /*46b0*/  UIADD3 UR9, UP1, UR35, UR9, URZ ;  /* 0x0000000923097290 */ /* 0x000fe2000ff3e03f */
[----:B------:R-:W-:Y:S01]  /*46c0*/  F2FP.F16.E4M3.UNPACK_B R10, R10.H1 ;  /* 0x0000000aff0a723e */ /* 0x000fe200030006ff */
[----:B------:R-:W-:Y:S01]  /*46d0*/  UIADD3 UR5, UR5, -0x1, URZ ;  /* 0xffffffff05057890 */ /* 0x000fe2000fffe03f */
[----:B------:R-:W-:Y:S02]  /*46e0*/  F2FP.F16.E4M3.UNPACK_B R8, R6.H1 ;  /* 0x00000006ff08723e */ /* 0x000fe400030006ff */
[----:B------:R-:W-:-:S02]  /*46f0*/  F2FP.F16.E4M3.UNPACK_B R9, R7.H1 ;  /* 0x00000007ff09723e */ /* 0x000fc400030006ff */
[----:B------:R-:W-:Y:S02]  /*4700*/  F2FP.F16.E4M3.UNPACK_B R6, R99 ;  /* 0x00000063ff06723e */ /* 0x000fe400020006ff */
[----:B------:R-:W-:Y:S02]  /*4710*/  F2FP.F16.E4M3.UNPACK_B R7, R82 ;  /* 0x00000052ff07723e */ /* 0x000fe400020006ff */
[----:B------:R-:W-:Y:S02]  /*4720*/  F2FP.F16.E4M3.UNPACK_B R11, R11.H1 ;  /* 0x0000000bff0b723e */ /* 0x000fe400030006ff */
[----:B------:R-:W-:Y:S01]  /*4730*/  IADD3 R49, P6, R49, UR35, RZ ;  /* 0x0000002331317c10 */ /* 0x000fe2000ffde0ff */
[----:B------:R-:W-:Y:S02]  /*4740*/  UIADD3.X UR37, UR34, UR37, URZ, UP5, !UPT ;  /* 0x0000002522257290 */ /* 0x000fe4000affe43f */
[----:B------:R-:W-:Y:S02]  /*4750*/  UIADD3.X UR38, UR34, UR38, URZ, UP6, !UPT ;  /* 0x0000002622267290 */ /* 0x000fe4000b7fe43f */
[----:B------:R-:W-:-:S02]  /*4760*/  UIADD3.X UR39, UR34, UR39, URZ, UP0, !UPT ;  /* 0x0000002722277290 */ /* 0x000fc400087fe43f */
[----:B------:R-:W-:Y:S02]  /*4770*/  UIADD3.X UR40, UR34, UR40, URZ, UP1, !UPT ;  /* 0x0000002822287290 */ /* 0x000fe40008ffe43f */
[----:B------:R-:W-:Y:S01]  /*4780*/  IADD3.X R57, R57, UR34, RZ, P6, !PT ;  /* 0x0000002239397c10 */ /* 0x000fe2000b7fe4ff */
[----:B------:R-:W-:Y:S02]  /*4790*/  UIADD3 UR10, UP2, UR35, UR10, URZ ;  /* 0x0000000a230a7290 */ /* 0x000fe4000ff5e03f */
[----:B------:R-:W-:Y:S02]  /*47a0*/  UIADD3 UR11, UP3, UR35, UR11, URZ ;  /* 0x0000000b230b7290 */ /* 0x000fe4000ff7e03f */
[----:B------:R-:W-:Y:S02]  /*47b0*/  UIADD3 UR12, UP4, UR35, UR12, URZ ;  /* 0x0000000c230c7290 */ /* 0x000fe4000ff9e03f */
[----:B------:R-:W-:Y:S02]  /*47c0*/  UIADD3 UR13, UP5, UR35, UR13, URZ ;  /* 0x0000000d230d7290 */ /* 0x000fe4000ffbe03f */
[----:B------:R-:W-:-:S02]  /*47d0*/  UIADD3 UR14, UP6, UR35, UR14, URZ ;  /* 0x0000000e230e7290 */ /* 0x000fc4000ffde03f */
[----:B------:R-:W-:Y:S02]  /*47e0*/  UIADD3 UR15, UP0, UR35, UR15, URZ ;  /* 0x0000000f230f7290 */ /* 0x000fe4000ff1e03f */
[----:B------:R-:W-:Y:S01]  /*47f0*/  UIADD3 UR16, UP1, UR35, UR16, URZ ;  /* 0x0000001023107290 */ /* 0x000fe2000ff3e03f */
[----:B------:R-:W-:Y:S01]  /*4800*/  IMAD R80, R80, 0x100, R81 ;  /* 0x0000010050507824 */ /* 0x000fe200078e0251 */
[----:B------:R-:W-:Y:S01]  /*4810*/  ISETP.NE.U32.AND P6, PT, RZ, UR5, PT ;  /* 0x00000005ff007c0c */ /* 0x000fe2000bfc5070 */
[----:B------:R-:W-:Y:S01]  /*4820*/  IMAD R77, R77, 0x100, R78 ;  /* 0x000001004d4d7824 */ /* 0x000fe200078e024e */
[----:B------:R-:W-:Y:S01]  /*4830*/  HMMA.16816.F32 R16, R4, R8, R16 ;  /* 0x000000080410723c */ /* 0x000fe20000001810 */
[----:B------:R-:W-:Y:S02]  /*4840*/  IMAD R76, R76, 0x100, R79 ;  /* 0x000001004c4c7824 */ /* 0x000fe400078e024f */
[----:B------:R-:W-:Y:S01]  /*4850*/  IMAD R74, R74, 0x100, R75 ;  /* 0x000001004a4a7824 */ /* 0x000fe200078e024b */
[----:B------:R-:W-:-:S02]  /*4860*/  UIADD3.X UR41, UR34, UR41, URZ, UP2, !UPT ;  /* 0x0000002922297290 */ /* 0x000fc400097fe43f */
[----:B------:R-:W-:Y:S01]  /*4870*/  HMMA.16816.F32 R20, R4, R10, R20 ;  /* 0x0000000a0414723c */ /* 0x000fe20000001814 */
[----:B------:R-:W-:Y:S01]  /*4880*/  UIADD3.X UR42, UR34, UR42, URZ, UP3, !UPT ;  /* 0x0000002a222a7290 */ /* 0x000fe20009ffe43f */
[----:B------:R-:W-:Y:S01]  /*4890*/  IADD3 R56, P0, R56, UR32, RZ ;  /* 0x0000002038387c10 */ /* 0x000fe2000ff1e0ff */
[----:B------:R-:W-:Y:S02]  /*48a0*/  UIADD3.X UR43, UR34, UR43, URZ, UP4, !UPT ;  /* 0x0000002b222b7290 */ /* 0x000fe4000a7fe43f */
[----:B------:R-:W-:Y:S02]  /*48b0*/  UIADD3.X UR44, UR34, UR44, URZ, UP5, !UPT ;  /* 0x0000002c222c7290 */ /* 0x000fe4000affe43f */
[----:B------:R-:W-:Y:S01]  /*48c0*/  UIADD3.X UR45, UR34, UR45, URZ, UP6, !UPT ;  /* 0x0000002d222d7290 */ /* 0x000fe2000b7fe43f */
[----:B------:R-:W-:Y:S01]  /*48d0*/  IMAD.U32 R4, RZ, RZ, UR32 ;  /* 0x00000020ff047e24 */ /* 0x000fe2000f8e00ff */
[----:B------:R-:W-:Y:S02]  /*48e0*/  UIADD3.X UR46, UR34, UR46, URZ, UP0, !UPT ;  /* 0x0000002e222e7290 */ /* 0x000fe400087fe43f */
[----:B------:R-:W-:-:S02]  /*48f0*/  UIADD3.X UR47, UR34, UR47, URZ, UP1, !UPT ;  /* 0x0000002f222f7290 */ /* 0x000fc40008ffe43f */
[----:B------:R-:W-:Y:S02]  /*4900*/  UIADD3 UR17, UP2, UR35, UR17, URZ ;  /* 0x0000001123117290 */ /* 0x000fe4000ff5e03f */
[----:B------:R-:W-:Y:S02]  /*4910*/  UIADD3 UR18, UP3, UR35, UR18, URZ ;  /* 0x0000001223127290 */ /* 0x000fe4000ff7e03f */
[----:B------:R-:W-:Y:S02]  /*4920*/  UIADD3 UR19, UP4, UR35, UR19, URZ ;  /* 0x0000001323137290 */ /* 0x000fe4000ff9e03f */
[----:B------:R-:W-:Y:S02]  /*4930*/  UIADD3 UR20, UP5, UR35, UR20, URZ ;  /* 0x0000001423147290 */ /* 0x000fe4000ffbe03f */
[----:B------:R-:W-:Y:S02]  /*4940*/  UIADD3 UR21, UP6, UR35, UR21, URZ ;  /* 0x0000001523157290 */ /* 0x000fe4000ffde03f */
[----:B------:R-:W-:-:S02]  /*4950*/  UIADD3 UR22, UP0, UR35, UR22, URZ ;  /* 0x0000001623167290 */ /* 0x000fc4000ff1e03f */
[----:B------:R-:W-:Y:S01]  /*4960*/  UIADD3 UR23, UP1, UR35, UR23, URZ ;  /* 0x0000001723177290 */ /* 0x000fe2000ff3e03f */
[----:B------:R-:W-:Y:S02]  /*4970*/  F2FP.F16.E4M3.UNPACK_B R80, R80 ;  /* 0x00000050ff50723e */ /* 0x000fe400020006ff */
[----:B------:R-:W-:Y:S02]  /*4980*/  F2FP.F16.E4M3.UNPACK_B R82, R77 ;  /* 0x0000004dff52723e */ /* 0x000fe400020006ff */
[----:B------:R-:W-:Y:S02]  /*4990*/  F2FP.F16.E4M3.UNPACK_B R81, R76 ;  /* 0x0000004cff51723e */ /* 0x000fe400020006ff */
[----:B------:R-:W-:Y:S01]  /*49a0*/  F2FP.F16.E4M3.UNPACK_B R83, R74 ;  /* 0x0000004aff53723e */ /* 0x000fe200020006ff */
[----:B------:R-:W-:Y:S01]  /*49b0*/  UIADD3.X UR48, UR34, UR48, URZ, UP2, !UPT ;  /* 0x0000003022307290 */ /* 0x000fe200097fe43f */
[----:B------:R-:W-:Y:S01]  /*49c0*/  LEA.HI.X.SX32 R61, R4, R61, 0x1, P0 ;  /* 0x0000003d043d7211 */ /* 0x000fe200000f0eff */
[----:B------:R-:W-:Y:S01]  /*49d0*/  UIADD3.X UR49, UR34, UR49, URZ, UP3, !UPT ;  /* 0x0000003122317290 */ /* 0x000fe20009ffe43f */
[----:B------:R-:W-:Y:S01]  /*49e0*/  IADD3 R48, P0, R48, UR35, RZ ;  /* 0x0000002330307c10 */ /* 0x000fe2000ff1e0ff */
        /* <DEDUP_REMOVED lines=10> */
[----:B------:R-:W-:-:S02]  /*4a90*/  UIADD3 UR24, UP2, UR35, UR24, URZ ;  /* 0x0000001823187290 */ /* 0x000fc4000ff5e03f */
[----:B------:R-:W-:Y:S02]  /*4aa0*/  UIADD3 UR25, UP3, UR35, UR25, URZ ;  /* 0x0000001923197290 */ /* 0x000fe4000ff7e03f */
[----:B------:R-:W-:Y:S02]  /*4ab0*/  UIADD3 UR26, UP4, UR35, UR26, URZ ;  /* 0x0000001a231a7290 */ /* 0x000fe4000ff9e03f */
[----:B------:R-:W-:Y:S02]  /*4ac0*/  UIADD3 UR27, UP5, UR35, UR27, URZ ;  /* 0x0000001b231b7290 */ /* 0x000fe4000ffbe03f */
[----:B------:R-:W-:Y:S02]  /*4ad0*/  UIADD3 UR28, UP6, UR35, UR28, URZ ;  /* 0x0000001c231c7290 */ /* 0x000fe4000ffde03f */
[----:B------:R-:W-:Y:S02]  /*4ae0*/  UIADD3 UR29, UP0, UR35, UR29, URZ ;  /* 0x0000001d231d7290 */ /* 0x000fe4000ff1e03f */
[----:B------:R-:W-:Y:S01]  /*4af0*/  UIADD3 UR36, UP1, UR35, UR36, URZ ;  /* 0x0000002423247290 */ /* 0x000fe2000ff3e03f */
[----:B------:R-:W-:Y:S01]  /*4b00*/  HMMA.16816.F32 R24, R80, R8, R24 ;  /* 0x000000085018723c */ /* 0x000fe20000001818 */
[----:B------:R-:W-:Y:S01]  /*4b10*/  UIADD3 UR33, UR33, -0x40, URZ ;  /* 0xffffffc021217890 */ /* 0x000fe2000fffe03f */
[----:B------:R-:W-:Y:S01]  /*4b20*/  IADD3.X R55, R55, UR34, RZ, P0, !PT ;  /* 0x0000002237377c10 */ /* 0x000fe200087fe4ff */
[----:B------:R-:W-:-:S02]  /*4b30*/  UIADD3.X UR55, UR34, UR55, URZ, UP2, !UPT ;  /* 0x0000003722377290 */ /* 0x000fc400097fe43f */
[----:B------:R-:W-:Y:S01]  /*4b40*/  IADD3.X R54, R54, UR34, RZ, P1, !PT ;  /* 0x0000002236367c10 */ /* 0x000fe20008ffe4ff */
[----:B------:R-:W-:Y:S01]  /*4b50*/  UIADD3.X UR56, UR34, UR56, URZ, UP3, !UPT ;  /* 0x0000003822387290 */ /* 0x000fe20009ffe43f */
[----:B------:R-:W-:Y:S01]  /*4b60*/  HMMA.16816.F32 R12, R80, R10, R12 ;  /* 0x0000000a500c723c */ /* 0x000fe2000000180c */
[----:B------:R-:W-:Y:S02]  /*4b70*/  UIADD3.X UR57, UR34, UR57, URZ, UP4, !UPT ;  /* 0x0000003922397290 */ /* 0x000fe4000a7fe43f */
[----:B------:R-:W-:Y:S01]  /*4b80*/  IADD3.X R53, R53, UR34, RZ, P2, !PT ;  /* 0x0000002235357c10 */ /* 0x000fe200097fe4ff */
[----:B------:R-:W-:Y:S02]  /*4b90*/  UIADD3.X UR58, UR34, UR58, URZ, UP5, !UPT ;  /* 0x0000003a223a7290 */ /* 0x000fe4000affe43f */
[----:B------:R-:W-:Y:S01]  /*4ba0*/  IADD3.X R52, R52, UR34, RZ, P3, !PT ;  /* 0x0000002234347c10 */ /* 0x000fe20009ffe4ff */
[----:B------:R-:W-:Y:S02]  /*4bb0*/  UIADD3.X UR59, UR34, UR59, URZ, UP6, !UPT ;  /* 0x0000003b223b7290 */ /* 0x000fe4000b7fe43f */
[----:B------:R-:W-:Y:S01]  /*4bc0*/  IADD3.X R51, R51, UR34, RZ, P4, !PT ;  /* 0x0000002233337c10 */ /* 0x000fe2000a7fe4ff */
[----:B------:R-:W-:-:S02]  /*4bd0*/  UIADD3.X UR60, UR34, UR60, URZ, UP0, !UPT ;  /* 0x0000003c223c7290 */ /* 0x000fc400087fe43f */
[----:B------:R-:W-:Y:S01]  /*4be0*/  IADD3.X R50, R50, UR34, RZ, P5, !PT ;  /* 0x0000002232327c10 */ /* 0x000fe2000affe4ff */
[----:B------:R-:W-:Y:S01]  /*4bf0*/  UIADD3.X UR61, UR34, UR61, URZ, UP1, !UPT ;  /* 0x0000003d223d7290 */ /* 0x000fe20008ffe43f */
[----:B------:R-:W-:Y:S11]  /*4c00*/  @P6 BRA `(.L_x_1) ;  /* 0xffffffe400086947 */ /* 0x000ff6000383ffff */
.L_x_0:
[----:B------:R-:W-:Y:S01]  /*4c10*/  F2FP.SATFINITE.E4M3.F32.PACK_AB_MERGE_C R16, R17, R16, RZ ;  /* 0x000000101110723e */ /* 0x000fe200048070ff */
[----:B------:R-:W-:Y:S01]  /*4c20*/  BAR.SYNC.DEFER_BLOCKING 0x0 ;  /* 0x0000000000007b1d */ /* 0x000fe20000010000 */
[----:B------:R-:W-:Y:S02]  /*4c30*/  F2FP.SATFINITE.E4M3.F32.PACK_AB_MERGE_C R21, R21, R20, RZ ;  /* 0x000000141515723e */ /* 0x000fe400048070ff */
[----:B------:R-:W-:Y:S02]  /*4c40*/  LOP3.LUT R2, R16, 0xffff, RZ, 0xc0, !PT ;  /* 0x0000ffff10027812 */ /* 0x000fe400078ec0ff */
[----:B------:R-:W-:Y:S01]  /*4c50*/  LOP3.LUT R5, R21, 0xffff, RZ, 0xc0, !PT ;  /* 0x0000ffff15057812 */ /* 0x000fe200078ec0ff */
[----:B------:R-:W-:Y:S01]  /*4c60*/  ULDC.64 UR8, c[0x0][0x228] ;  /* 0x00008a0000087ab9 */ /* 0x000fe20000000a00 */
[----:B------:R-:W-:Y:S01]  /*4c70*/  F2FP.SATFINITE.E4M3.F32.PACK_AB_MERGE_C R24, R25, R24, RZ ;  /* 0x000000181918723e */ /* 0x000fe200048070ff */
[----:B------:R-:W-:Y:S01]  /*4c80*/  ULDC UR5, c[0x0][0x244] ;  /* 0x0000910000057ab9 */ /* 0x000fe20000000800 */
[----:B------:R-:W-:Y:S01]  /*4c90*/  F2FP.SATFINITE.E4M3.F32.PACK_AB_MERGE_C R13, R13, R12, RZ ;  /* 0x0000000c0d0d723e */ /* 0x000fe200048070ff */
[----:B------:R-:W-:Y:S01]  /*4ca0*/  ULDC.64 UR6, c[0x0][0x220] ;  /* 0x0000880000067ab9 */ /* 0x000fe20000000a00 */
[----:B------:R-:W-:-:S02]  /*4cb0*/  SHF.R.U32.HI R2, RZ, 0x8, R2 ;  /* 0x00000008ff027819 */ /* 0x000fc40000011602 */
[----:B------:R-:W-:Y:S02]  /*4cc0*/  SHF.R.U32.HI R5, RZ, 0x8, R5 ;  /* 0x00000008ff057819 */ /* 0x000fe40000011605 */
[----:B------:R-:W-:Y:S02]  /*4cd0*/  F2FP.SATFINITE.E4M3.F32.PACK_AB_MERGE_C R18, R19, R18, RZ ;  /* 0x000000121312723e */ /* 0x000fe400048070ff */
[----:B------:R-:W-:Y:S02]  /*4ce0*/  F2FP.SATFINITE.E4M3.F32.PACK_AB_MERGE_C R23, R23, R22, RZ ;  /* 0x000000161717723e */ /* 0x000fe400048070ff */
[----:B------:R-:W-:Y:S02]  /*4cf0*/  F2FP.SATFINITE.E4M3.F32.PACK_AB_MERGE_C R26, R27, R26, RZ ;  /* 0x0000001a1b1a723e */ /* 0x000fe400048070ff */
[----:B------:R-:W-:Y:S02]  /*4d00*/  F2FP.SATFINITE.E4M3.F32.PACK_AB_MERGE_C R15, R15, R14, RZ ;  /* 0x0000000e0f0f723e */ /* 0x000fe400048070ff */
[----:B------:R-:W-:-:S02]  /*4d10*/  PRMT R8, R5, 0x7604, R2 ;  /* 0x0000760405087816 */ /* 0x000fc40000000002 */
[----:B------:R-:W-:Y:S02]  /*4d20*/  LOP3.LUT R4, R24, 0xffff, RZ, 0xc0, !PT ;  /* 0x0000ffff18047812 */ /* 0x000fe400078ec0ff */
[----:B------:R-:W-:Y:S01]  /*4d30*/  LOP3.LUT R7, R13, 0xffff, RZ, 0xc0, !PT ;  /* 0x0000ffff0d077812 */ /* 0x000fe200078ec0ff */
[----:B------:R-:W-:Y:S01]  /*4d40*/  STS.U16 [R3+UR4+0x80], R8 ;  /* 0x0000800803007988 */ /* 0x000fe20008000404 */
[----:B------:R-:W-:Y:S02]  /*4d50*/  LOP3.LUT R2, R18, 0xffff, RZ, 0xc0, !PT ;  /* 0x0000ffff12027812 */ /* 0x000fe400078ec0ff */
[----:B------:R-:W-:Y:S02]  /*4d60*/  LOP3.LUT R5, R23, 0xffff, RZ, 0xc0, !PT ;  /* 0x0000ffff17057812 */ /* 0x000fe400078ec0ff */
[----:B------:R-:W-:Y:S02]  /*4d70*/  LOP3.LUT R6, R26, 0xffff, RZ, 0xc0, !PT ;  /* 0x0000ffff1a067812 */ /* 0x000fe400078ec0ff */
[----:B------:R-:W-:-:S02]  /*4d80*/  LOP3.LUT R9, R15, 0xffff, RZ, 0xc0, !PT ;  /* 0x0000ffff0f097812 */ /* 0x000fc400078ec0ff */
[----:B------:R-:W-:Y:S02]  /*4d90*/  SHF.R.U32.HI R4, RZ, 0x8, R4 ;  /* 0x00000008ff047819 */ /* 0x000fe40000011604 */
[----:B------:R-:W-:Y:S02]  /*4da0*/  SHF.R.U32.HI R7, RZ, 0x8, R7 ;  /* 0x00000008ff077819 */ /* 0x000fe40000011607 */
[----:B------:R-:W-:Y:S02]  /*4db0*/  SHF.R.U32.HI R2, RZ, 0x8, R2 ;  /* 0x00000008ff027819 */ /* 0x000fe40000011602 */
[----:B------:R-:W-:Y:S02]  /*4dc0*/  SHF.R.U32.HI R5, RZ, 0x8, R5 ;  /* 0x00000008ff057819 */ /* 0x000fe40000011605 */
[----:B------:R-:W-:Y:S02]  /*4dd0*/  SHF.R.U32.HI R6, RZ, 0x8, R6 ;  /* 0x00000008ff067819 */ /* 0x000fe40000011606 */
[----:B------:R-:W-:-:S02]  /*4de0*/  SHF.R.U32.HI R9, RZ, 0x8, R9 ;  /* 0x00000008ff097819 */ /* 0x000fc40000011609 */
[----:B------:R-:W-:Y:S02]  /*4df0*/  PRMT R16, R21, 0x7604, R16 ;  /* 0x0000760415107816 */ /* 0x000fe40000000010 */
[----:B------:R-:W-:Y:S02]  /*4e00*/  PRMT R24, R13, 0x7604, R24 ;  /* 0x000076040d187816 */ /* 0x000fe40000000018 */
[----:B------:R-:W-:Y:S01]  /*4e10*/  PRMT R10, R7, 0x7604, R4 ;  /* 0x00007604070a7816 */ /* 0x000fe20000000004 */
[----:B------:R0:W-:Y:S01]  /*4e20*/  STS.U16 [R3+UR4], R16 ;  /* 0x0000001003007988 */ /* 0x0001e20008000404 */
[----:B------:R-:W-:Y:S02]  /*4e30*/  PRMT R11, R23, 0x7604, R18 ;  /* 0x00007604170b7816 */ /* 0x000fe40000000012 */
[----:B------:R-:W-:Y:S02]  /*4e40*/  PRMT R13, R5, 0x7604, R2 ;  /* 0x00007604050d7816 */ /* 0x000fe40000000002 */
[----:B------:R-:W-:-:S02]  /*4e50*/  LOP3.LUT R4, R3, 0x20, RZ, 0x3c, !PT ;  /* 0x0000002003047812 */ /* 0x000fc400078e3cff */
[----:B------:R-:W-:Y:S02]  /*4e60*/  PRMT R9, R9, 0x7604, R6 ;  /* 0x0000760409097816 */ /* 0x000fe40000000006 */
[----:B------:R-:W-:Y:S01]  /*4e70*/  LOP3.LUT R5, R3, 0x40, RZ, 0x3c, !PT ;  /* 0x0000004003057812 */ /* 0x000fe200078e3cff */
[----:B------:R-:W-:Y:S01]  /*4e80*/  STS.U16 [R4+UR4+0x400], R11 ;  /* 0x0004000b04007988 */ /* 0x000fe20008000404 */
[----:B------:R-:W-:Y:S02]  /*4e90*/  PRMT R17, R15, 0x7604, R26 ;  /* 0x000076040f117816 */ /* 0x000fe4000000001a */
[----:B------:R-:W-:Y:S01]  /*4ea0*/  LOP3.LUT R6, R3, 0x60, RZ, 0x3c, !PT ;  /* 0x0000006003067812 */ /* 0x000fe200078e3cff */
[----:B------:R1:W-:Y:S01]  /*4eb0*/  STS.U16 [R4+UR4+0x480], R13 ;  /* 0x0004800d04007988 */ /* 0x0003e20008000404 */
[----:B------:R-:W2:Y:S01]  /*4ec0*/  LDC R26, c[0x0][0x248] ;  /* 0x00009200ff1a7b82 */ /* 0x000ea20000000800 */
[----:B------:R-:W-:Y:S02]  /*4ed0*/  LOP3.LUT R2, R38, R37, RZ, 0xfc, !PT ;  /* 0x0000002526027212 */ /* 0x000fe400078efcff */
[----:B------:R-:W-:Y:S01]  /*4ee0*/  STS.U16 [R5+UR4+0x800], R24 ;  /* 0x0008001805007988 */ /* 0x000fe20008000404 */
[C---:B------:R-:W-:Y:S01]  /*4ef0*/  ISETP.GE.AND P0, PT, R36.reuse, UR8, PT ;  /* 0x0000000824007c0c */ /* 0x040fe2000bf06270 */
[----:B------:R-:W-:Y:S01]  /*4f00*/  IMAD R36, R36, UR5, RZ ;  /* 0x0000000524247c24 */ /* 0x000fe2000f8e02ff */
[----:B0-----:R-:W-:Y:S01]  /*4f10*/  LOP3.LUT R3, R38, 0x70, R37, 0xfe, !PT ;  /* 0x0000007026037812 */ /* 0x001fe200078efe25 */
[----:B------:R0:W-:Y:S01]  /*4f20*/  STS.U16 [R5+UR4+0x880], R10 ;  /* 0x0008800a05007988 */ /* 0x0001e20008000404 */
[----:B------:R-:W-:-:S02]  /*4f30*/  ISETP.LT.AND P2, PT, R2, UR9, !P0 ;  /* 0x0000000902007c0c */ /* 0x000fc4000c741270 */
[----:B------:R-:W-:Y:S01]  /*4f40*/  IADD3 R31, P1, R36, UR6, RZ ;  /* 0x00000006241f7c10 */ /* 0x000fe2000ff3e0ff */
[----:B------:R3:W-:Y:S01]  /*4f50*/  STS.U16 [R6+UR4+0xc00], R17 ;  /* 0x000c001106007988 */ /* 0x0007e20008000404 */
[--C-:B-1----:R-:W-:Y:S02]  /*4f60*/  LOP3.LUT R4, R38, 0x58, R37.reuse, 0xfe, !PT ;  /* 0x0000005826047812 */ /* 0x102fe400078efe25 */
[----:B------:R-:W-:Y:S01]  /*4f70*/  LEA.HI.X.SX32 R33, R36, UR7, 0x1, P1 ;  /* 0x0000000724217c11 */ /* 0x000fe200088f0eff */
[----:B------:R1:W-:Y:S01]  /*4f80*/  STS.U16 [R6+UR4+0xc80], R9 ;  /* 0x000c800906007988 */ /* 0x0003e20008000404 */
[C-C-:B------:R-:W-:Y:S02]  /*4f90*/  LOP3.LUT R15, R38.reuse, 0x68, R37.reuse, 0xfe, !PT ;  /* 0x00000068260f7812 */ /* 0x140fe400078efe25 */
[C-C-:B0-----:R-:W-:Y:S01]  /*4fa0*/  LOP3.LUT R5, R38.reuse, 0x8, R37.reuse, 0xfe, !PT ;  /* 0x0000000826057812 */ /* 0x141fe200078efe25 */
[----:B------:R-:W-:Y:S01]  /*4fb0*/  BAR.SYNC.DEFER_BLOCKING 0x0 ;  /* 0x0000000000007b1d */ /* 0x000fe20000010000 */
[----:B------:R-:W-:-:S02]  /*4fc0*/  LOP3.LUT R13, R38, 0x60, R37, 0xfe, !PT ;  /* 0x00000060260d7812 */ /* 0x000fc400078efe25 */
[C---:B------:R-:W-:Y:S01]  /*4fd0*/  ISETP.LT.AND P6, PT, R5.reuse, UR9, !P0 ;  /* 0x0000000905007c0c */ /* 0x040fe2000c7c1270 */
[-C--:B--2---:R-:W-:Y:S01]  /*4fe0*/  IMAD R19, R2, R26.reuse, RZ ;  /* 0x0000001a02137224 */ /* 0x084fe200078e02ff */
[C-C-:B------:R-:W-:Y:S01]  /*4ff0*/  LOP3.LUT R10, R38.reuse, 0x50, R37.reuse, 0xfe, !PT ;  /* 0x00000050260a7812 */ /* 0x140fe200078efe25 */
[----:B------:R-:W-:Y:S01]  /*5000*/  IMAD R7, R5, R26, RZ ;  /* 0x0000001a05077224 */ /* 0x000fe200078e02ff */
[C-C-:B------:R-:W-:Y:S02]  /*5010*/  LOP3.LUT R11, R38.reuse, 0x48, R37.reuse, 0xfe, !PT ;  /* 0x00000048260b7812 */ /* 0x140fe400078efe25 */
[----:B------:R-:W-:Y:S02]  /*5020*/  IADD3 R2, P3, R19, R31, RZ ;  /* 0x0000001f13027210 */ /* 0x000fe40007f7e0ff */
[C-C-:B------:R-:W-:Y:S02]  /*5030*/  LOP3.LUT R12, R38.reuse, 0x40, R37.reuse, 0xfe, !PT ;  /* 0x00000040260c7812 */ /* 0x140fe400078efe25 */
[----:B------:R-:W-:-:S02]  /*5040*/  LOP3.LUT R14, R38, 0x78, R37, 0xfe, !PT ;  /* 0x00000078260e7812 */ /* 0x000fc400078efe25 */
[C-C-:B------:R-:W-:Y:S02]  /*5050*/  LOP3.LUT R16, R38.reuse, 0x38, R37.reuse, 0xfe, !PT ;  /* 0x0000003826107812 */ /* 0x140fe400078efe25 */
[C-C-:B---3--:R-:W-:Y:S02]  /*5060*/  LOP3.LUT R17, R38.reuse, 0x30, R37.reuse, 0xfe, !PT ;  /* 0x0000003026117812 */ /* 0x148fe400078efe25 */
[C-C-:B------:R-:W-:Y:S02]  /*5070*/  LOP3.LUT R18, R38.reuse, 0x28, R37.reuse, 0xfe, !PT ;  /* 0x0000002826127812 */ /* 0x140fe400078efe25 */
[C-C-:B-1----:R-:W-:Y:S01]  /*5080*/  LOP3.LUT R9, R38.reuse, 0x20, R37.reuse, 0xfe, !PT ;  /* 0x0000002026097812 */ /* 0x142fe200078efe25 */
[----:B------:R-:W0:Y:S01]  /*5090*/  LDS R21, [R0+UR4] ;  /* 0x0000000400157984 */ /* 0x000e220008000800 */
[C-C-:B------:R-:W-:Y:S02]  /*50a0*/  LOP3.LUT R6, R38.reuse, 0x18, R37.reuse, 0xfe, !PT ;  /* 0x0000001826067812 */ /* 0x140fe400078efe25 */
[----:B------:R-:W-:Y:S01]  /*50b0*/  LOP3.LUT R37, R38, 0x10, R37, 0xfe, !PT ;  /* 0x0000001026257812 */ /* 0x000fe200078efe25 */
[----:B------:R-:W1:Y:S01]  /*50c0*/  LDS R22, [R0+UR4+0x100] ;  /* 0x0001000400167984 */ /* 0x000e620008000800 */
[----:B------:R-:W-:Y:S01]  /*50d0*/  ISETP.LT.AND P1, PT, R3, UR9, !P0 ;  /* 0x0000000903007c0c */ /* 0x000fe2000c721270 */
[-C--:B------:R-:W-:Y:S01]  /*50e0*/  IMAD R20, R6, R26.reuse, RZ ;  /* 0x0000001a06147224 */ /* 0x080fe200078e02ff */
[----:B------:R-:W-:Y:S01]  /*50f0*/  ISETP.LT.AND P4, PT, R4, UR9, !P0 ;  /* 0x0000000904007c0c */ /* 0x000fe2000c781270 */
[----:B------:R-:W2:Y:S01]  /*5100*/  LDS R23, [R0+UR4+0x200] ;  /* 0x0002000400177984 */ /* 0x000ea20008000800 */
[----:B------:R-:W-:Y:S01]  /*5110*/  LEA.HI.X.SX32 R3, R19, R33, 0x1, P3 ;  /* 0x0000002113037211 */ /* 0x000fe200018f0eff */
[----:B------:R-:W-:Y:S01]  /*5120*/  IMAD R19, R26, 0x40, R19 ;  /* 0x000000401a137824 */ /* 0x000fe200078e0213 */
[----:B------:R-:W-:Y:S01]  /*5130*/  IADD3 R4, P5, R7, R31, RZ ;  /* 0x0000001f07047210 */ /* 0x000fe20007fbe0ff */
[----:B------:R3:W4:Y:S01]  /*5140*/  LDS R24, [R0+UR4+0x300] ;  /* 0x0003000400187984 */ /* 0x0007220008000800 */
[C---:B------:R-:W-:Y:S01]  /*5150*/  ISETP.LT.AND P3, PT, R37.reuse, UR9, !P0 ;  /* 0x0000000925007c0c */ /* 0x040fe2000c761270 */
[-C--:B------:R-:W-:Y:S01]  /*5160*/  IMAD R37, R37, R26.reuse, RZ ;  /* 0x0000001a25257224 */ /* 0x080fe200078e02ff */
[----:B------:R-:W-:Y:S01]  /*5170*/  LEA.HI.X.SX32 R5, R7, R33, 0x1, P5 ;  /* 0x0000002107057211 */ /* 0x000fe200028f0eff */
[----:B---3--:R-:W-:Y:S01]  /*5180*/  IMAD R0, R9, R26, RZ ;  /* 0x0000001a09007224 */ /* 0x008fe200078e02ff */
[----:B0-----:R-:W-:-:S02]  /*5190*/  PRMT R25, R21, 0x7770, RZ ;  /* 0x0000777015197816 */ /* 0x001fc400000000ff */
[----:B------:R-:W-:Y:S02]  /*51a0*/  PRMT R27, R21, 0x7772, RZ ;  /* 0x00007772151b7816 */ /* 0x000fe400000000ff */
[----:B-1----:R-:W-:Y:S01]  /*51b0*/  PRMT R29, R22, 0x7772, RZ ;  /* 0x00007772161d7816 */ /* 0x002fe200000000ff */
[----:B------:R0:W-:Y:S01]  /*51c0*/  @P2 STG.E.U8 desc[UR30][R2.64], R25 ;  /* 0x0000001902002986 */ /* 0x0001e2000c10111e */
[----:B------:R-:W-:Y:S02]  /*51d0*/  ISETP.LT.AND P2, PT, R6, UR9, !P0 ;  /* 0x0000000906007c0c */ /* 0x000fe4000c741270 */
[CC--:B------:R-:W-:Y:S01]  /*51e0*/  IADD3 R6, P5, R37.reuse, R31.reuse, RZ ;  /* 0x0000001f25067210 */ /* 0x0c0fe20007fbe0ff */
[----:B------:R2:W-:Y:S01]  /*51f0*/  @P6 STG.E.U8 desc[UR30][R4.64], R27 ;  /* 0x0000001b04006986 */ /* 0x0005e2000c10111e */
[----:B------:R-:W-:Y:S02]  /*5200*/  IADD3 R8, P6, R20, R31, RZ ;  /* 0x0000001f14087210 */ /* 0x000fe40007fde0ff */
[----:B------:R-:W-:-:S02]  /*5210*/  LEA.HI.X.SX32 R7, R37, R33, 0x1, P5 ;  /* 0x0000002125077211 */ /* 0x000fc400028f0eff */
[----:B------:R-:W-:Y:S02]  /*5220*/  ISETP.LT.AND P5, PT, R9, UR9, !P0 ;  /* 0x0000000909007c0c */ /* 0x000fe4000c7a1270 */
[----:B------:R-:W-:Y:S02]  /*5230*/  LEA.HI.X.SX32 R9, R20, R33, 0x1, P6 ;  /* 0x0000002114097211 */ /* 0x000fe400030f0eff */
[----:B0-----:R-:W-:Y:S02]  /*5240*/  PRMT R25, R22, 0x7770, RZ ;  /* 0x0000777016197816 */ /* 0x001fe400000000ff */
[----:B--2---:R-:W-:-:S03]  /*5250*/  PRMT R27, R23, 0x7770, RZ ;  /* 0x00007770171b7816 */ /* 0x004fc600000000ff */
[----:B------:R0:W-:Y:S01]  /*5260*/  @P3 STG.E.U8 desc[UR30][R6.64], R25 ;  /* 0x0000001906003986 */ /* 0x0001e2000c10111e */
[----:B------:R-:W-:-:S03]  /*5270*/  IADD3 R2, P3, R0, R31, RZ ;  /* 0x0000001f00027210 */ /* 0x000fc60007f7e0ff */
[----:B------:R1:W-:Y:S01]  /*5280*/  @P2 STG.E.U8 desc[UR30][R8.64], R29 ;  /* 0x0000001d08002986 */ /* 0x0003e2000c10111e */
[C---:B------:R-:W-:Y:S01]  /*5290*/  ISETP.LT.AND P2, PT, R18.reuse, UR9, !P0 ;  /* 0x0000000912007c0c */ /* 0x040fe2000c741270 */
[-C--:B------:R-:W-:Y:S01]  /*52a0*/  IMAD R18, R18, R26.reuse, RZ ;  /* 0x0000001a12127224 */ /* 0x080fe200078e02ff */
[----:B------:R-:W-:Y:S01]  /*52b0*/  LEA.HI.X.SX32 R3, R0, R33, 0x1, P3 ;  /* 0x0000002100037211 */ /* 0x000fe200018f0eff */
[C---:B------:R-:W-:Y:S01]  /*52c0*/  IMAD R0, R17.reuse, R26, RZ ;  /* 0x0000001a11007224 */ /* 0x040fe200078e02ff */
[----:B------:R-:W-:Y:S02]  /*52d0*/  ISETP.LT.AND P3, PT, R17, UR9, !P0 ;  /* 0x0000000911007c0c */ /* 0x000fe4000c761270 */
[-C--:B------:R-:W-:Y:S01]  /*52e0*/  IADD3 R4, P6, R18, R31.reuse, RZ ;  /* 0x0000001f12047210 */ /* 0x080fe20007fde0ff */
[----:B------:R2:W-:Y:S01]  /*52f0*/  @P5 STG.E.U8 desc[UR30][R2.64], R27 ;  /* 0x0000001b02005986 */ /* 0x0005e2000c10111e */
[----:B0-----:R-:W-:Y:S02]  /*5300*/  IADD3 R6, P5, R0, R31, RZ ;  /* 0x0000001f00067210 */ /* 0x001fe40007fbe0ff */
[----:B------:R-:W-:-:S02]  /*5310*/  LEA.HI.X.SX32 R5, R18, R33, 0x1, P6 ;  /* 0x0000002112057211 */ /* 0x000fc400030f0eff */
[C---:B------:R-:W-:Y:S01]  /*5320*/  ISETP.LT.AND P6, PT, R16.reuse, UR9, !P0 ;  /* 0x0000000910007c0c */ /* 0x040fe2000c7c1270 */
[----:B------:R-:W-:Y:S01]  /*5330*/  IMAD R16, R16, R26, RZ ;  /* 0x0000001a10107224 */ /* 0x000fe200078e02ff */
[----:B------:R-:W-:Y:S02]  /*5340*/  PRMT R17, R23, 0x7772, RZ ;  /* 0x0000777217117816 */ /* 0x000fe400000000ff */
[----:B------:R-:W-:Y:S01]  /*5350*/  LEA.HI.X.SX32 R7, R0, R33, 0x1, P5 ;  /* 0x0000002100077211 */ /* 0x000fe200028f0eff */
[----:B------:R-:W-:Y:S01]  /*5360*/  IMAD R0, R26, 0x8, R19 ;  /* 0x000000081a007824 */ /* 0x000fe200078e0213 */
[----:B----4-:R-:W-:Y:S01]  /*5370*/  PRMT R25, R24, 0x7770, RZ ;  /* 0x0000777018197816 */ /* 0x010fe200000000ff */
[----:B------:R0:W-:Y:S01]  /*5380*/  @P2 STG.E.U8 desc[UR30][R4.64], R17 ;  /* 0x0000001104002986 */ /* 0x0001e2000c10111e */
[----:B-1----:R-:W-:Y:S02]  /*5390*/  IADD3 R8, P5, R16, R31, RZ ;  /* 0x0000001f10087210 */ /* 0x002fe40007fbe0ff */
[----:B--2---:R-:W-:Y:S01]  /*53a0*/  PRMT R27, R24, 0x7772, RZ ;  /* 0x00007772181b7816 */ /* 0x004fe200000000ff */
[----:B------:R-:W-:Y:S01]  /*53b0*/  @P3 STG.E.U8 desc[UR30][R6.64], R25 ;  /* 0x0000001906003986 */ /* 0x000fe2000c10111e */
[----:B------:R-:W-:-:S02]  /*53c0*/  LEA.HI.X.SX32 R9, R16, R33, 0x1, P5 ;  /* 0x0000002110097211 */ /* 0x000fc400028f0eff */
[----:B------:R-:W-:Y:S02]  /*53d0*/  ISETP.LT.AND P3, PT, R12, UR9, !P0 ;  /* 0x000000090c007c0c */ /* 0x000fe4000c761270 */
[----:B------:R-:W-:Y:S01]  /*53e0*/  ISETP.LT.AND P2, PT, R11, UR9, !P0 ;  /* 0x000000090b007c0c */ /* 0x000fe2000c741270 */
[----:B------:R-:W-:Y:S01]  /*53f0*/  IMAD R11, R26, 0x8, R0 ;  /* 0x000000081a0b7824 */ /* 0x000fe200078e0200 */
[CC--:B------:R-:W-:Y:S01]  /*5400*/  IADD3 R2, P5, R19.reuse, R31.reuse, RZ ;  /* 0x0000001f13027210 */ /* 0x0c0fe20007fbe0ff */
[----:B------:R1:W-:Y:S01]  /*5410*/  @P6 STG.E.U8 desc[UR30][R8.64], R27 ;  /* 0x0000001b08006986 */ /* 0x0003e2000c10111e */
[----:B0-----:R-:W-:Y:S01]  /*5420*/  IADD3 R4, P6, R0, R31, RZ ;  /* 0x0000001f00047210 */ /* 0x001fe20007fde0ff */
[----:B------:R-:W-:Y:S01]  /*5430*/  IMAD R16, R26, 0x8, R11 ;  /* 0x000000081a107824 */ /* 0x000fe200078e020b */
[----:B------:R-:W-:Y:S02]  /*5440*/  LEA.HI.X.SX32 R3, R19, R33, 0x1, P5 ;  /* 0x0000002113037211 */ /* 0x000fe400028f0eff */
[----:B------:R-:W-:-:S02]  /*5450*/  PRMT R19, R21, 0x7771, RZ ;  /* 0x0000777115137816 */ /* 0x000fc400000000ff */
[----:B------:R-:W-:Y:S01]  /*5460*/  LEA.HI.X.SX32 R5, R0, R33, 0x1, P6 ;  /* 0x0000002100057211 */ /* 0x000fe200030f0eff */
[----:B------:R-:W-:Y:S01]  /*5470*/  IMAD R0, R26, 0x8, R16 ;  /* 0x000000081a007824 */ /* 0x000fe200078e0210 */
[----:B------:R-:W-:Y:S01]  /*5480*/  PRMT R21, R21, 0x7773, RZ ;  /* 0x0000777315157816 */ /* 0x000fe200000000ff */
[----:B------:R0:W-:Y:S01]  /*5490*/  @P3 STG.E.U8 desc[UR30][R2.64], R19 ;  /* 0x0000001302003986 */ /* 0x0001e2000c10111e */
[----:B------:R-:W-:Y:S01]  /*54a0*/  ISETP.LT.AND P5, PT, R10, UR9, !P0 ;  /* 0x000000090a007c0c */ /* 0x000fe2000c7a1270 */
[----:B------:R-:W-:Y:S01]  /*54b0*/  IMAD R17, R26, 0x8, R0 ;  /* 0x000000081a117824 */ /* 0x000fe200078e0200 */
[-C--:B-1----:R-:W-:Y:S01]  /*54c0*/  IADD3 R8, P3, R16, R31.reuse, RZ ;  /* 0x0000001f10087210 */ /* 0x082fe20007f7e0ff */
[----:B------:R1:W-:Y:S01]  /*54d0*/  @P2 STG.E.U8 desc[UR30][R4.64], R21 ;  /* 0x0000001504002986 */ /* 0x0003e2000c10111e */
[----:B------:R-:W-:Y:S01]  /*54e0*/  IADD3 R6, P2, R11, R31, RZ ;  /* 0x0000001f0b067210 */ /* 0x000fe20007f5e0ff */
[----:B------:R-:W-:Y:S01]  /*54f0*/  IMAD R18, R26, 0x8, R17 ;  /* 0x000000081a127824 */ /* 0x000fe200078e0211 */
[----:B------:R-:W-:-:S02]  /*5500*/  LEA.HI.X.SX32 R9, R16, R33, 0x1, P3 ;  /* 0x0000002110097211 */ /* 0x000fc400018f0eff */
[----:B------:R-:W-:Y:S02]  /*5510*/  LEA.HI.X.SX32 R7, R11, R33, 0x1, P2 ;  /* 0x000000210b077211 */ /* 0x000fe400010f0eff */
[----:B------:R-:W-:Y:S02]  /*5520*/  IADD3 R12, P2, R17, R31, RZ ;  /* 0x0000001f110c7210 */ /* 0x000fe40007f5e0ff */
[----:B------:R-:W-:Y:S02]  /*5530*/  ISETP.LT.AND P3, PT, R13, UR9, !P0 ;  /* 0x000000090d007c0c */ /* 0x000fe4000c761270 */
[----:B------:R-:W-:Y:S02]  /*5540*/  LEA.HI.X.SX32 R13, R17, R33, 0x1, P2 ;  /* 0x00000021110d7211 */ /* 0x000fe400010f0eff */
[----:B------:R-:W-:Y:S02]  /*5550*/  IADD3 R10, P6, R0, R31, RZ ;  /* 0x0000001f000a7210 */ /* 0x000fe40007fde0ff */
[----:B------:R-:W-:-:S02]  /*5560*/  ISETP.LT.AND P2, PT, R15, UR9, !P0 ;  /* 0x000000090f007c0c */ /* 0x000fc4000c741270 */
[----:B------:R-:W-:Y:S02]  /*5570*/  ISETP.LT.AND P0, PT, R14, UR9, !P0 ;  /* 0x000000090e007c0c */ /* 0x000fe4000c701270 */
[----:B------:R-:W-:Y:S01]  /*5580*/  LEA.HI.X.SX32 R11, R0, R33, 0x1, P6 ;  /* 0x00000021000b7211 */ /* 0x000fe200030f0eff */
[----:B------:R-:W-:Y:S01]  /*5590*/  IMAD R0, R26, 0x8, R18 ;  /* 0x000000081a007824 */ /* 0x000fe200078e0212 */
[----:B0-----:R-:W-:Y:S02]  /*55a0*/  IADD3 R2, P6, R18, R31, RZ ;  /* 0x0000001f12027210 */ /* 0x001fe40007fde0ff */
[C---:B------:R-:W-:Y:S02]  /*55b0*/  PRMT R15, R22.reuse, 0x7771, RZ ;  /* 0x00007771160f7816 */ /* 0x040fe400000000ff */
[----:B------:R-:W-:Y:S02]  /*55c0*/  PRMT R17, R22, 0x7773, RZ ;  /* 0x0000777316117816 */ /* 0x000fe400000000ff */
[C---:B------:R-:W-:Y:S01]  /*55d0*/  PRMT R19, R23.reuse, 0x7771, RZ ;  /* 0x0000777117137816 */ /* 0x040fe200000000ff */
[----:B------:R0:W-:Y:S01]  /*55e0*/  @P5 STG.E.U8 desc[UR30][R6.64], R15 ;  /* 0x0000000f06005986 */ /* 0x0001e2000c10111e */
[----:B------:R-:W-:-:S02]  /*55f0*/  PRMT R23, R23, 0x7773, RZ ;  /* 0x0000777317177816 */ /* 0x000fc400000000ff */
[----:B------:R-:W-:Y:S01]  /*5600*/  LEA.HI.X.SX32 R3, R18, R33, 0x1, P6 ;  /* 0x0000002112037211 */ /* 0x000fe200030f0eff */
[----:B------:R0:W-:Y:S01]  /*5610*/  @P4 STG.E.U8 desc[UR30][R8.64], R17 ;  /* 0x0000001108004986 */ /* 0x0001e2000c10111e */
[----:B-1----:R-:W-:Y:S02]  /*5620*/  PRMT R21, R24, 0x7771, RZ ;  /* 0x0000777118157816 */ /* 0x002fe400000000ff */
[----:B------:R-:W-:Y:S01]  /*5630*/  IADD3 R4, P6, R0, R31, RZ ;  /* 0x0000001f00047210 */ /* 0x000fe20007fde0ff */
[----:B------:R0:W-:Y:S01]  /*5640*/  @P3 STG.E.U8 desc[UR30][R10.64], R19 ;  /* 0x000000130a003986 */ /* 0x0001e2000c10111e */
[----:B------:R-:W-:Y:S02]  /*5650*/  PRMT R25, R24, 0x7773, RZ ;  /* 0x0000777318197816 */ /* 0x000fe400000000ff */
[----:B------:R-:W-:Y:S01]  /*5660*/  LEA.HI.X.SX32 R5, R0, R33, 0x1, P6 ;  /* 0x0000002100057211 */ /* 0x000fe200030f0eff */
[----:B------:R0:W-:Y:S04]  /*5670*/  @P2 STG.E.U8 desc[UR30][R12.64], R23 ;  /* 0x000000170c002986 */ /* 0x0001e8000c10111e */
[----:B------:R0:W-:Y:S01]  /*5680*/  @P1 STG.E.U8 desc[UR30][R2.64], R21 ;  /* 0x0000001502001986 */ /* 0x0001e2000c10111e */
[----:B------:R-:W-:Y:S05]  /*5690*/  @!P0 EXIT ;  /* 0x000000000000894d */ /* 0x000fea0003800000 */
[----:B------:R-:W-:Y:S01]  /*56a0*/  STG.E.U8 desc[UR30][R4.64], R25 ;  /* 0x0000001904007986 */ /* 0x000fe2000c10111e */
[----:B------:R-:W-:Y:S05]  /*56b0*/  EXIT ;  /* 0x000000000000794d */ /* 0x000fea0003800000 */
.L_x_2:
[----:B------:R-:W-:-:S00]  /*56c0*/  BRA `(.L_x_2) ;  /* 0xfffffffc00fc7947 */ /* 0x000fc0000383ffff */
[----:B------:R-:W-:-:S00]  /*56d0*/  NOP ;  /* 0x0000000000007918 */ /* 0x000fc00000000000 */
        /* <DEDUP_REMOVED lines=10> */
.L_x_3:


//--------------------- .nv.shared.matmul_kernel  --------------------------
	.section	.nv.shared.matmul_kernel,"aw",@nobits
	.sectionflags	@""
	.align	16
	.zero		1024


//--------------------- .nv.shared.reserved.0     --------------------------
	.section	.nv.shared.reserved.0,"aw",@nobits
	.weak		__nv_reservedSMEM_offset_0_alias
	.size		__nv_reservedSMEM_offset_0_alias, 0, 0
	.other		__nv_reservedSMEM_offset_0_alias,@"STO_CUDA_RESERVED_SHARED STV_DEFAULT"
__nv_reservedSMEM_offset_0_alias:
	.zero		0


//--------------------- .nv.constant0.matmul_kernel --------------------------
	.section	.nv.constant0.matmul_kernel,"a",@progbits
	.sectionflags	@""
	.align	4
.nv.constant0.matmul_kernel:
	.zero		608


//--------------------- SYMBOLS --------------------------

	.type		.nv.reservedSmem.offset0,@object
	.size		.nv.reservedSmem.offset0,0x4
